//
// Generated by NVIDIA NVVM Compiler
//
// Compiler Build ID: CL-36424714
// Cuda compilation tools, release 13.0, V13.0.88
// Based on NVVM 20.0.0
//

.version 9.0
.target sm_100
.address_size 64

	// .globl	_Z5countPiS_i
// _ZZ5countPiS_iE5count has been demoted

.visible .entry _Z5countPiS_i(
	.param .u64 .ptr .align 1 _Z5countPiS_i_param_0,
	.param .u64 .ptr .align 1 _Z5countPiS_i_param_1,
	.param .u32 _Z5countPiS_i_param_2
)
{
	.reg .pred 	%p<25>;
	.reg .b16 	%rs<4>;
	.reg .b32 	%r<219>;
	.reg .b64 	%rd<28>;
	// demoted variable
	.shared .align 4 .b8 _ZZ5countPiS_iE5count[32784];
	ld.param.u64 	%rd13, [_Z5countPiS_i_param_0];
	ld.param.u64 	%rd12, [_Z5countPiS_i_param_1];
	ld.param.u32 	%r51, [_Z5countPiS_i_param_2];
	cvta.to.global.u64 	%rd1, %rd13;
	mov.u32 	%r1, %ctaid.x;
	mov.u32 	%r2, %nctaid.x;
	mov.u32 	%r3, %tid.x;
	mov.u32 	%r4, %ntid.x;
	cvt.u16.u32 	%rs1, %r4;
	div.u16 	%rs2, 8196, %rs1;
	cvt.u32.u16 	%r5, %rs2;
	mul.lo.s32 	%r6, %r3, %r5;
	add.s32 	%r7, %r6, %r5;
	setp.gt.u32 	%p1, %r6, 8195;
	@%p1 bra 	$L__BB0_7;
	add.s32 	%r52, %r6, 1;
	max.u32 	%r53, %r7, %r52;
	not.b32 	%r54, %r6;
	add.s32 	%r55, %r53, %r54;
	sub.s32 	%r56, 8195, %r6;
	min.u32 	%r8, %r55, %r56;
	and.b32  	%r57, %r8, 3;
	setp.eq.s32 	%p2, %r57, 3;
	mov.u32 	%r207, %r6;
	@%p2 bra 	$L__BB0_4;
	add.s32 	%r58, %r8, 1;
	and.b32  	%r59, %r58, 3;
	shl.b32 	%r60, %r6, 2;
	mov.u32 	%r61, _ZZ5countPiS_iE5count;
	add.s32 	%r206, %r61, %r60;
	neg.s32 	%r205, %r59;
	add.s32 	%r207, %r6, %r59;
$L__BB0_3:
	.pragma "nounroll";
	mov.b32 	%r62, 0;
	st.shared.u32 	[%r206], %r62;
	add.s32 	%r206, %r206, 4;
	add.s32 	%r205, %r205, 1;
	setp.ne.s32 	%p3, %r205, 0;
	@%p3 bra 	$L__BB0_3;
$L__BB0_4:
	setp.lt.u32 	%p4, %r8, 3;
	@%p4 bra 	$L__BB0_7;
	add.s32 	%r209, %r207, 4;
	shl.b32 	%r63, %r207, 2;
	mov.u32 	%r64, _ZZ5countPiS_iE5count;
	add.s32 	%r65, %r63, %r64;
	add.s32 	%r208, %r65, 8;
$L__BB0_6:
	add.s32 	%r66, %r209, -4;
	mov.b32 	%r67, 0;
	st.shared.u32 	[%r208+-8], %r67;
	st.shared.u32 	[%r208+-4], %r67;
	st.shared.u32 	[%r208], %r67;
	st.shared.u32 	[%r208+4], %r67;
	setp.lt.u32 	%p5, %r209, %r7;
	setp.lt.u32 	%p6, %r66, 8192;
	and.pred  	%p7, %p5, %p6;
	add.s32 	%r209, %r209, 4;
	add.s32 	%r208, %r208, 16;
	@%p7 bra 	$L__BB0_6;
$L__BB0_7:
	bar.sync 	0;
	setp.gt.s32 	%p8, %r2, %r51;
	mov.b32 	%r210, 1;
	@%p8 bra 	$L__BB0_9;
	div.u32 	%r210, %r51, %r2;
$L__BB0_9:
	mul.lo.s32 	%r25, %r210, %r1;
	setp.gt.u32 	%p9, %r4, %r210;
	mov.b32 	%r211, 1;
	@%p9 bra 	$L__BB0_11;
	div.u32 	%r211, %r210, %r4;
$L__BB0_11:
	mul.lo.s32 	%r28, %r211, %r3;
	add.s32 	%r214, %r28, %r25;
	setp.eq.s32 	%p10, %r211, 0;
	setp.ge.u32 	%p11, %r28, %r210;
	or.pred  	%p12, %p10, %p11;
	setp.ge.s32 	%p13, %r214, %r51;
	or.pred  	%p14, %p13, %p12;
	@%p14 bra 	$L__BB0_24;
	add.s32 	%r70, %r25, %r210;
	add.s32 	%r71, %r214, %r211;
	min.s32 	%r72, %r71, %r70;
	min.s32 	%r73, %r51, %r72;
	add.s32 	%r74, %r214, 1;
	max.s32 	%r75, %r73, %r74;
	sub.s32 	%r30, %r75, %r214;
	and.b32  	%r31, %r30, 15;
	sub.s32 	%r76, %r25, %r75;
	add.s32 	%r77, %r76, %r28;
	setp.gt.u32 	%p15, %r77, -16;
	@%p15 bra 	$L__BB0_15;
	and.b32  	%r78, %r30, -16;
	neg.s32 	%r212, %r78;
	mul.wide.u32 	%rd14, %r214, 4;
	add.s64 	%rd15, %rd14, %rd1;
	add.s64 	%rd25, %rd15, 32;
$L__BB0_14:
	.pragma "nounroll";
	ld.global.u32 	%r79, [%rd25+-32];
	shl.b32 	%r80, %r79, 2;
	mov.u32 	%r81, _ZZ5countPiS_iE5count;
	add.s32 	%r82, %r81, %r80;
	atom.shared.add.u32 	%r83, [%r82], 1;
	ld.global.u32 	%r84, [%rd25+-28];
	shl.b32 	%r85, %r84, 2;
	add.s32 	%r86, %r81, %r85;
	atom.shared.add.u32 	%r87, [%r86], 1;
	ld.global.u32 	%r88, [%rd25+-24];
	shl.b32 	%r89, %r88, 2;
	add.s32 	%r90, %r81, %r89;
	atom.shared.add.u32 	%r91, [%r90], 1;
	ld.global.u32 	%r92, [%rd25+-20];
	shl.b32 	%r93, %r92, 2;
	add.s32 	%r94, %r81, %r93;
	atom.shared.add.u32 	%r95, [%r94], 1;
	ld.global.u32 	%r96, [%rd25+-16];
	shl.b32 	%r97, %r96, 2;
	add.s32 	%r98, %r81, %r97;
	atom.shared.add.u32 	%r99, [%r98], 1;
	ld.global.u32 	%r100, [%rd25+-12];
	shl.b32 	%r101, %r100, 2;
	add.s32 	%r102, %r81, %r101;
	atom.shared.add.u32 	%r103, [%r102], 1;
	ld.global.u32 	%r104, [%rd25+-8];
	shl.b32 	%r105, %r104, 2;
	add.s32 	%r106, %r81, %r105;
	atom.shared.add.u32 	%r107, [%r106], 1;
	ld.global.u32 	%r108, [%rd25+-4];
	shl.b32 	%r109, %r108, 2;
	add.s32 	%r110, %r81, %r109;
	atom.shared.add.u32 	%r111, [%r110], 1;
	ld.global.u32 	%r112, [%rd25];
	shl.b32 	%r113, %r112, 2;
	add.s32 	%r114, %r81, %r113;
	atom.shared.add.u32 	%r115, [%r114], 1;
	ld.global.u32 	%r116, [%rd25+4];
	shl.b32 	%r117, %r116, 2;
	add.s32 	%r118, %r81, %r117;
	atom.shared.add.u32 	%r119, [%r118], 1;
	ld.global.u32 	%r120, [%rd25+8];
	shl.b32 	%r121, %r120, 2;
	add.s32 	%r122, %r81, %r121;
	atom.shared.add.u32 	%r123, [%r122], 1;
	ld.global.u32 	%r124, [%rd25+12];
	shl.b32 	%r125, %r124, 2;
	add.s32 	%r126, %r81, %r125;
	atom.shared.add.u32 	%r127, [%r126], 1;
	ld.global.u32 	%r128, [%rd25+16];
	shl.b32 	%r129, %r128, 2;
	add.s32 	%r130, %r81, %r129;
	atom.shared.add.u32 	%r131, [%r130], 1;
	ld.global.u32 	%r132, [%rd25+20];
	shl.b32 	%r133, %r132, 2;
	add.s32 	%r134, %r81, %r133;
	atom.shared.add.u32 	%r135, [%r134], 1;
	ld.global.u32 	%r136, [%rd25+24];
	shl.b32 	%r137, %r136, 2;
	add.s32 	%r138, %r81, %r137;
	atom.shared.add.u32 	%r139, [%r138], 1;
	ld.global.u32 	%r140, [%rd25+28];
	shl.b32 	%r141, %r140, 2;
	add.s32 	%r142, %r81, %r141;
	atom.shared.add.u32 	%r143, [%r142], 1;
	add.s32 	%r214, %r214, 16;
	add.s32 	%r212, %r212, 16;
	add.s64 	%rd25, %rd25, 64;
	setp.ne.s32 	%p16, %r212, 0;
	@%p16 bra 	$L__BB0_14;
$L__BB0_15:
	setp.eq.s32 	%p17, %r31, 0;
	@%p17 bra 	$L__BB0_24;
	and.b32  	%r38, %r30, 7;
	setp.lt.u32 	%p18, %r31, 8;
	@%p18 bra 	$L__BB0_18;
	mul.wide.u32 	%rd16, %r214, 4;
	add.s64 	%rd17, %rd1, %rd16;
	ld.global.u32 	%r144, [%rd17];
	shl.b32 	%r145, %r144, 2;
	mov.u32 	%r146, _ZZ5countPiS_iE5count;
	add.s32 	%r147, %r146, %r145;
	atom.shared.add.u32 	%r148, [%r147], 1;
	ld.global.u32 	%r149, [%rd17+4];
	shl.b32 	%r150, %r149, 2;
	add.s32 	%r151, %r146, %r150;
	atom.shared.add.u32 	%r152, [%r151], 1;
	ld.global.u32 	%r153, [%rd17+8];
	shl.b32 	%r154, %r153, 2;
	add.s32 	%r155, %r146, %r154;
	atom.shared.add.u32 	%r156, [%r155], 1;
	ld.global.u32 	%r157, [%rd17+12];
	shl.b32 	%r158, %r157, 2;
	add.s32 	%r159, %r146, %r158;
	atom.shared.add.u32 	%r160, [%r159], 1;
	ld.global.u32 	%r161, [%rd17+16];
	shl.b32 	%r162, %r161, 2;
	add.s32 	%r163, %r146, %r162;
	atom.shared.add.u32 	%r164, [%r163], 1;
	ld.global.u32 	%r165, [%rd17+20];
	shl.b32 	%r166, %r165, 2;
	add.s32 	%r167, %r146, %r166;
	atom.shared.add.u32 	%r168, [%r167], 1;
	ld.global.u32 	%r169, [%rd17+24];
	shl.b32 	%r170, %r169, 2;
	add.s32 	%r171, %r146, %r170;
	atom.shared.add.u32 	%r172, [%r171], 1;
	ld.global.u32 	%r173, [%rd17+28];
	shl.b32 	%r174, %r173, 2;
	add.s32 	%r175, %r146, %r174;
	atom.shared.add.u32 	%r176, [%r175], 1;
	add.s32 	%r214, %r214, 8;
$L__BB0_18:
	setp.eq.s32 	%p19, %r38, 0;
	@%p19 bra 	$L__BB0_24;
	and.b32  	%r41, %r30, 3;
	setp.lt.u32 	%p20, %r38, 4;
	@%p20 bra 	$L__BB0_21;
	mul.wide.u32 	%rd18, %r214, 4;
	add.s64 	%rd19, %rd1, %rd18;
	ld.global.u32 	%r177, [%rd19];
	shl.b32 	%r178, %r177, 2;
	mov.u32 	%r179, _ZZ5countPiS_iE5count;
	add.s32 	%r180, %r179, %r178;
	atom.shared.add.u32 	%r181, [%r180], 1;
	ld.global.u32 	%r182, [%rd19+4];
	shl.b32 	%r183, %r182, 2;
	add.s32 	%r184, %r179, %r183;
	atom.shared.add.u32 	%r185, [%r184], 1;
	ld.global.u32 	%r186, [%rd19+8];
	shl.b32 	%r187, %r186, 2;
	add.s32 	%r188, %r179, %r187;
	atom.shared.add.u32 	%r189, [%r188], 1;
	ld.global.u32 	%r190, [%rd19+12];
	shl.b32 	%r191, %r190, 2;
	add.s32 	%r192, %r179, %r191;
	atom.shared.add.u32 	%r193, [%r192], 1;
	add.s32 	%r214, %r214, 4;
$L__BB0_21:
	setp.eq.s32 	%p21, %r41, 0;
	@%p21 bra 	$L__BB0_24;
	mul.wide.u32 	%rd20, %r214, 4;
	add.s64 	%rd26, %rd1, %rd20;
	neg.s32 	%r217, %r41;
	mov.u32 	%r196, _ZZ5countPiS_iE5count;
$L__BB0_23:
	.pragma "nounroll";
	ld.global.u32 	%r194, [%rd26];
	shl.b32 	%r195, %r194, 2;
	add.s32 	%r197, %r196, %r195;
	atom.shared.add.u32 	%r198, [%r197], 1;
	add.s64 	%rd26, %rd26, 4;
	add.s32 	%r217, %r217, 1;
	setp.ne.s32 	%p22, %r217, 0;
	@%p22 bra 	$L__BB0_23;
$L__BB0_24:
	bar.sync 	0;
	mul.lo.s32 	%r199, %r1, 8196;
	add.s32 	%r47, %r6, %r199;
	add.s32 	%r200, %r47, %r5;
	add.s32 	%r201, %r199, 8196;
	setp.gt.s32 	%p23, %r200, %r201;
	@%p23 bra 	$L__BB0_27;
	cvta.to.global.u64 	%rd22, %rd12;
	mul.wide.u32 	%rd23, %r47, 4;
	add.s64 	%rd8, %rd22, %rd23;
	shl.b32 	%r202, %r6, 2;
	mov.u32 	%r203, _ZZ5countPiS_iE5count;
	add.s32 	%r218, %r203, %r202;
	shl.b32 	%r204, %r5, 2;
	cvt.u64.u32 	%rd9, %r204;
	mov.b64 	%rd27, 0;
$L__BB0_26:
	ld.shared.u8 	%rs3, [%r218];
	add.s64 	%rd24, %rd8, %rd27;
	st.global.u8 	[%rd24], %rs3;
	add.s64 	%rd27, %rd27, 1;
	add.s32 	%r218, %r218, 1;
	setp.lt.u64 	%p24, %rd27, %rd9;
	@%p24 bra 	$L__BB0_26;
$L__BB0_27:
	ret;

}
	// .globl	_Z5mergePi
.visible .entry _Z5mergePi(
	.param .u64 .ptr .align 1 _Z5mergePi_param_0
)
{
	.reg .pred 	%p<8>;
	.reg .b32 	%r<47>;
	.reg .b64 	%rd<13>;

	ld.param.u64 	%rd8, [_Z5mergePi_param_0];
	mov.u32 	%r1, %nctaid.x;
	mov.u32 	%r2, %ntid.x;
	setp.eq.s32 	%p1, %r1, 1;
	@%p1 bra 	$L__BB1_8;
	cvta.to.global.u64 	%rd1, %rd8;
	mov.u32 	%r3, %ctaid.x;
	mov.b32 	%r43, 2;
	mov.u32 	%r4, %tid.x;
	mov.u32 	%r44, %r1;
$L__BB1_2:
	mul.lo.s32 	%r22, %r44, 8196;
	div.u32 	%r23, %r22, %r1;
	shr.u32 	%r7, %r23, 1;
	not.b32 	%r24, %r43;
	add.s32 	%r25, %r43, -1;
	and.b32  	%r26, %r24, %r25;
	popc.b32 	%r27, %r26;
	shr.u32 	%r28, %r3, %r27;
	mul.lo.s32 	%r29, %r43, %r28;
	mul.lo.s32 	%r8, %r29, 8196;
	and.b32  	%r30, %r25, %r3;
	mul.lo.s32 	%r9, %r7, %r30;
	setp.gt.u32 	%p2, %r2, %r7;
	mov.b32 	%r45, 1;
	@%p2 bra 	$L__BB1_4;
	div.u32 	%r45, %r7, %r2;
$L__BB1_4:
	add.s32 	%r12, %r9, %r8;
	mul.lo.s32 	%r31, %r45, %r4;
	add.s32 	%r46, %r31, %r12;
	setp.eq.s32 	%p3, %r45, 0;
	setp.ge.s32 	%p4, %r31, %r7;
	or.pred  	%p5, %p3, %p4;
	@%p5 bra 	$L__BB1_7;
	add.s32 	%r34, %r12, %r7;
	add.s32 	%r35, %r46, %r45;
	min.s32 	%r15, %r35, %r34;
	add.s32 	%r36, %r8, %r31;
	add.s32 	%r37, %r36, %r9;
	shr.u32 	%r38, %r43, 1;
	mad.lo.s32 	%r39, %r38, 8196, %r37;
	mul.wide.u32 	%rd9, %r39, 4;
	add.s64 	%rd12, %rd1, %rd9;
	mul.wide.u32 	%rd10, %r46, 4;
	add.s64 	%rd11, %rd1, %rd10;
$L__BB1_6:
	ld.global.u32 	%r40, [%rd12];
	ld.global.u32 	%r41, [%rd11];
	add.s32 	%r42, %r41, %r40;
	st.global.u32 	[%rd11], %r42;
	add.s32 	%r46, %r46, 1;
	add.s64 	%rd12, %rd12, 4;
	add.s64 	%rd11, %rd11, 4;
	setp.lt.s32 	%p6, %r46, %r15;
	@%p6 bra 	$L__BB1_6;
$L__BB1_7:
	bar.sync 	0;
	shr.u32 	%r44, %r44, 1;
	shl.b32 	%r43, %r43, 1;
	setp.ne.s32 	%p7, %r44, 1;
	@%p7 bra 	$L__BB1_2;
$L__BB1_8:
	ret;

}


// ===== COMPILED SASS (sm_100) =====

	.target	sm_100

	.elftype	@"ET_EXEC"


//--------------------- .note.nv.tkinfo           --------------------------
	.section	.note.nv.tkinfo,"",@"SHT_NOTE"
	.sectionflags	@"SHF_NOTE_NV_TKINFO"
	.tkinfo
        /*0018*/ 	.word	0x00000002
        /*0030*/ 	.string	""
        /*0030*/ 	.string	"ptxas"
        /*0030*/ 	.string	"Cuda compilation tools, release 13.0, V13.0.88"
        /*0030*/ 	.string	"Build cuda_13.0.r13.0/compiler.36424714_0"
        /*0030*/ 	.string	"-arch sm_100 -m 64 "



//--------------------- .note.nv.cuinfo           --------------------------
	.section	.note.nv.cuinfo,"",@"SHT_NOTE"
	.sectionflags	@"SHF_NOTE_NV_CUINFO"
        /*0018*/ 	.short	0x0002
        /*001a*/ 	.short	0x0064
        /*001c*/ 	.short	0x0082
	.zero		2


//--------------------- .nv.info                  --------------------------
	.section	.nv.info,"",@"SHT_CUDA_INFO"
	.align	4


	//----- nvinfo : EIATTR_REGCOUNT
	.align		4
        /*0000*/ 	.byte	0x04, 0x2f
        /*0002*/ 	.short	(.L_1 - .L_0)
	.align		4
.L_0:
        /*0004*/ 	.word	index@(_Z5countPiS_i)
        /*0008*/ 	.word	0x00000020


	//----- nvinfo : EIATTR_FRAME_SIZE
	.align		4
.L_1:
        /*000c*/ 	.byte	0x04, 0x11
        /*000e*/ 	.short	(.L_3 - .L_2)
	.align		4
.L_2:
        /*0010*/ 	.word	index@($__internal_0_$__cuda_sm20_div_u16)
        /*0014*/ 	.word	0x00000000


	//----- nvinfo : EIATTR_FRAME_SIZE
	.align		4
.L_3:
        /*0018*/ 	.byte	0x04, 0x11
        /*001a*/ 	.short	(.L_5 - .L_4)
	.align		4
.L_4:
        /*001c*/ 	.word	index@(_Z5countPiS_i)
        /*0020*/ 	.word	0x00000000


	//----- nvinfo : EIATTR_REGCOUNT
	.align		4
.L_5:
        /*0024*/ 	.byte	0x04, 0x2f
        /*0026*/ 	.short	(.L_7 - .L_6)
	.align		4
.L_6:
        /*0028*/ 	.word	index@(_Z5mergePi)
        /*002c*/ 	.word	0x00000016


	//----- nvinfo : EIATTR_FRAME_SIZE
	.align		4
.L_7:
        /*0030*/ 	.byte	0x04, 0x11
        /*0032*/ 	.short	(.L_9 - .L_8)
	.align		4
.L_8:
        /*0034*/ 	.word	index@(_Z5mergePi)
        /*0038*/ 	.word	0x00000000


	//----- nvinfo : EIATTR_MIN_STACK_SIZE
	.align		4
.L_9:
        /*003c*/ 	.byte	0x04, 0x12
        /*003e*/ 	.short	(.L_11 - .L_10)
	.align		4
.L_10:
        /*0040*/ 	.word	index@(_Z5mergePi)
        /*0044*/ 	.word	0x00000000


	//----- nvinfo : EIATTR_MIN_STACK_SIZE
	.align		4
.L_11:
        /*0048*/ 	.byte	0x04, 0x12
        /*004a*/ 	.short	(.L_13 - .L_12)
	.align		4
.L_12:
        /*004c*/ 	.word	index@(_Z5countPiS_i)
        /*0050*/ 	.word	0x00000000
.L_13:


//--------------------- .nv.compat                --------------------------
	.section	.nv.compat,"",@"SHT_CUDA_COMPAT_INFO"
	.align	4
        /*0000*/ 	.byte	0x02, 0x09, 0x00, 0x00, 0x02, 0x02, 0x01, 0x00, 0x02, 0x05, 0x05, 0x00, 0x03, 0x07, 0x01, 0x01
        /*0010*/ 	.byte	0x02, 0x03, 0x00, 0x00, 0x02, 0x06, 0x01, 0x00, 0x04, 0x0b, 0x08, 0x00, 0x01, 0x00, 0x00, 0x00
        /*0020*/ 	.byte	0x00, 0x00, 0x00, 0x00


//--------------------- .nv.info._Z5mergePi       --------------------------
	.section	.nv.info._Z5mergePi,"",@"SHT_CUDA_INFO"
	.sectionflags	@""
	.align	4


	//----- nvinfo : EIATTR_CUDA_API_VERSION
	.align		4
        /*0000*/ 	.byte	0x04, 0x37
        /*0002*/ 	.short	(.L_15 - .L_14)
.L_14:
        /*0004*/ 	.word	0x00000082


	//----- nvinfo : EIATTR_KPARAM_INFO
	.align		4
.L_15:
        /*0008*/ 	.byte	0x04, 0x17
        /*000a*/ 	.short	(.L_17 - .L_16)
.L_16:
        /*000c*/ 	.word	0x00000000
        /*0010*/ 	.short	0x0000
        /*0012*/ 	.short	0x0000
        /*0014*/ 	.byte	0x00, 0xf5, 0x21, 0x00


	//----- nvinfo : EIATTR_SPARSE_MMA_MASK
	.align		4
.L_17:
        /*0018*/ 	.byte	0x03, 0x50
        /*001a*/ 	.short	0x0000


	//----- nvinfo : EIATTR_MAXREG_COUNT
	.align		4
        /*001c*/ 	.byte	0x03, 0x1b
        /*001e*/ 	.short	0x00ff


	//----- nvinfo : EIATTR_NUM_BARRIERS
	.align		4
        /*0020*/ 	.byte	0x02, 0x4c
        /*0022*/ 	.byte	0x01
	.zero		1


	//----- nvinfo : EIATTR_MERCURY_ISA_VERSION
	.align		4
        /*0024*/ 	.byte	0x03, 0x5f
        /*0026*/ 	.short	0x0101


	//----- nvinfo : EIATTR_VRC_CTA_INIT_COUNT
	.align		4
        /*0028*/ 	.byte	0x02, 0x4a
	.zero		1
	.zero		1


	//----- nvinfo : EIATTR_EXIT_INSTR_OFFSETS
	.align		4
        /*002c*/ 	.byte	0x04, 0x1c
        /*002e*/ 	.short	(.L_19 - .L_18)


	//   ....[0]....
.L_18:
        /*0030*/ 	.word	0x00000030


	//   ....[1]....
        /*0034*/ 	.word	0x000008d0


	//----- nvinfo : EIATTR_CRS_STACK_SIZE
	.align		4
.L_19:
        /*0038*/ 	.byte	0x04, 0x1e
        /*003a*/ 	.short	(.L_21 - .L_20)
.L_20:
        /*003c*/ 	.word	0x00000000


	//----- nvinfo : EIATTR_CBANK_PARAM_SIZE
	.align		4
.L_21:
        /*0040*/ 	.byte	0x03, 0x19
        /*0042*/ 	.short	0x0008


	//----- nvinfo : EIATTR_PARAM_CBANK
	.align		4
        /*0044*/ 	.byte	0x04, 0x0a
        /*0046*/ 	.short	(.L_23 - .L_22)
	.align		4
.L_22:
        /*0048*/ 	.word	index@(.nv.constant0._Z5mergePi)
        /*004c*/ 	.short	0x0380
        /*004e*/ 	.short	0x0008


	//----- nvinfo : EIATTR_SW_WAR
	.align		4
.L_23:
        /*0050*/ 	.byte	0x04, 0x36
        /*0052*/ 	.short	(.L_25 - .L_24)
.L_24:
        /*0054*/ 	.word	0x00000008
.L_25:


//--------------------- .nv.info._Z5countPiS_i    --------------------------
	.section	.nv.info._Z5countPiS_i,"",@"SHT_CUDA_INFO"
	.sectionflags	@""
	.align	4


	//----- nvinfo : EIATTR_CUDA_API_VERSION
	.align		4
        /*0000*/ 	.byte	0x04, 0x37
        /*0002*/ 	.short	(.L_27 - .L_26)
.L_26:
        /*0004*/ 	.word	0x00000082


	//----- nvinfo : EIATTR_KPARAM_INFO
	.align		4
.L_27:
        /*0008*/ 	.byte	0x04, 0x17
        /*000a*/ 	.short	(.L_29 - .L_28)
.L_28:
        /*000c*/ 	.word	0x00000000
        /*0010*/ 	.short	0x0002
        /*0012*/ 	.short	0x0010
        /*0014*/ 	.byte	0x00, 0xf0, 0x11, 0x00


	//----- nvinfo : EIATTR_KPARAM_INFO
	.align		4
.L_29:
        /*0018*/ 	.byte	0x04, 0x17
        /*001a*/ 	.short	(.L_31 - .L_30)
.L_30:
        /*001c*/ 	.word	0x00000000
        /*0020*/ 	.short	0x0001
        /*0022*/ 	.short	0x0008
        /*0024*/ 	.byte	0x00, 0xf5, 0x21, 0x00


	//----- nvinfo : EIATTR_KPARAM_INFO
	.align		4
.L_31:
        /*0028*/ 	.byte	0x04, 0x17
        /*002a*/ 	.short	(.L_33 - .L_32)
.L_32:
        /*002c*/ 	.word	0x00000000
        /*0030*/ 	.short	0x0000
        /*0032*/ 	.short	0x0000
        /*0034*/ 	.byte	0x00, 0xf5, 0x21, 0x00


	//----- nvinfo : EIATTR_SPARSE_MMA_MASK
	.align		4
.L_33:
        /*0038*/ 	.byte	0x03, 0x50
        /*003a*/ 	.short	0x0000


	//----- nvinfo : EIATTR_MAXREG_COUNT
	.align		4
        /*003c*/ 	.byte	0x03, 0x1b
        /*003e*/ 	.short	0x00ff


	//----- nvinfo : EIATTR_NUM_BARRIERS
	.align		4
        /*0040*/ 	.byte	0x02, 0x4c
        /*0042*/ 	.byte	0x01
	.zero		1


	//----- nvinfo : EIATTR_MERCURY_ISA_VERSION
	.align		4
        /*0044*/ 	.byte	0x03, 0x5f
        /*0046*/ 	.short	0x0101


	//----- nvinfo : EIATTR_VRC_CTA_INIT_COUNT
	.align		4
        /*0048*/ 	.byte	0x02, 0x4a
	.zero		1
	.zero		1


	//----- nvinfo : EIATTR_EXIT_INSTR_OFFSETS
	.align		4
        /*004c*/ 	.byte	0x04, 0x1c
        /*004e*/ 	.short	(.L_35 - .L_34)


	//   ....[0]....
.L_34:
        /*0050*/ 	.word	0x000010e0


	//   ....[1]....
        /*0054*/ 	.word	0x00001530


	//   ....[2]....
        /*0058*/ 	.word	0x00001580


	//----- nvinfo : EIATTR_CRS_STACK_SIZE
	.align		4
.L_35:
        /*005c*/ 	.byte	0x04, 0x1e
        /*005e*/ 	.short	(.L_37 - .L_36)
.L_36:
        /*0060*/ 	.word	0x00000000


	//----- nvinfo : EIATTR_CBANK_PARAM_SIZE
	.align		4
.L_37:
        /*0064*/ 	.byte	0x03, 0x19
        /*0066*/ 	.short	0x0014


	//----- nvinfo : EIATTR_PARAM_CBANK
	.align		4
        /*0068*/ 	.byte	0x04, 0x0a
        /*006a*/ 	.short	(.L_39 - .L_38)
	.align		4
.L_38:
        /*006c*/ 	.word	index@(.nv.constant0._Z5countPiS_i)
        /*0070*/ 	.short	0x0380
        /*0072*/ 	.short	0x0014


	//----- nvinfo : EIATTR_SW_WAR
	.align		4
.L_39:
        /*0074*/ 	.byte	0x04, 0x36
        /*0076*/ 	.short	(.L_41 - .L_40)
.L_40:
        /*0078*/ 	.word	0x00000008
.L_41:


//--------------------- .nv.callgraph             --------------------------
	.section	.nv.callgraph,"",@"SHT_CUDA_CALLGRAPH"
	.align	4
	.sectionentsize	8
	.align		4
        /*0000*/ 	.word	0x00000000
	.align		4
        /*0004*/ 	.word	0xffffffff
	.align		4
        /*0008*/ 	.word	0x00000000
	.align		4
        /*000c*/ 	.word	0xfffffffe
	.align		4
        /*0010*/ 	.word	0x00000000
	.align		4
        /*0014*/ 	.word	0xfffffffd
	.align		4
        /*0018*/ 	.word	0x00000000
	.align		4
        /*001c*/ 	.word	0xfffffffc


//--------------------- .text._Z5mergePi          --------------------------
	.section	.text._Z5mergePi,"ax",@progbits
	.align	128
        .global         _Z5mergePi
        .type           _Z5mergePi,@function
        .size           _Z5mergePi,(.L_x_32 - _Z5mergePi)
        .other          _Z5mergePi,@"STO_CUDA_ENTRY STV_DEFAULT"
_Z5mergePi:
.text._Z5mergePi:
[----:B------:R-:W-:Y:S08]  /*0000*/  LDC R1, c[0x0][0x37c] ;  /* 0x0000df00ff017b82 */ /* 0x000ff00000000800 */
[----:B------:R-:W0:Y:S02]  /*0010*/  LDC R0, c[0x0][0x370] ;  /* 0x0000dc00ff007b82 */ /* 0x000e240000000800 */
[----:B0-----:R-:W-:-:S13]  /*0020*/  ISETP.NE.AND P0, PT, R0, 0x1, PT ;  /* 0x000000010000780c */ /* 0x001fda0003f05270 */
[----:B------:R-:W-:Y:S05]  /*0030*/  @!P0 EXIT ;  /* 0x000000000000894d */ /* 0x000fea0003800000 */
[----:B------:R-:W0:Y:S01]  /*0040*/  S2R R2, SR_CTAID.X ;  /* 0x0000000000027919 */ /* 0x000e220000002500 */
[----:B------:R-:W-:Y:S01]  /*0050*/  IMAD.MOV.U32 R4, RZ, RZ, 0x2 ;  /* 0x00000002ff047424 */ /* 0x000fe200078e00ff */
[----:B------:R-:W1:Y:S01]  /*0060*/  LDCU UR4, c[0x0][0x360] ;  /* 0x00006c00ff0477ac */ /* 0x000e620008000800 */
[----:B------:R-:W-:Y:S01]  /*0070*/  IMAD.MOV.U32 R5, RZ, RZ, R0 ;  /* 0x000000ffff057224 */ /* 0x000fe200078e0000 */
[----:B------:R-:W2:Y:S01]  /*0080*/  S2R R3, SR_TID.X ;  /* 0x0000000000037919 */ /* 0x000ea20000002100 */
[----:B------:R-:W3:Y:S05]  /*0090*/  LDCU.64 UR6, c[0x0][0x358] ;  /* 0x00006b00ff0677ac */ /* 0x000eea0008000a00 */
.L_x_6:
[----:B------:R-:W4:Y:S01]  /*00a0*/  I2F.U32.RP R8, R0 ;  /* 0x0000000000087306 */ /* 0x000f220000209000 */
[----:B------:R-:W-:-:S07]  /*00b0*/  ISETP.NE.U32.AND P2, PT, R0, RZ, PT ;  /* 0x000000ff0000720c */ /* 0x000fce0003f45070 */
[----:B----4-:R-:W4:Y:S02]  /*00c0*/  MUFU.RCP R8, R8 ;  /* 0x0000000800087308 */ /* 0x010f240000001000 */
[----:B0---4-:R-:W-:-:S06]  /*00d0*/  IADD3 R6, PT, PT, R8, 0xffffffe, RZ ;  /* 0x0ffffffe08067810 */ /* 0x011fcc0007ffe0ff */
[----:B------:R4:W5:Y:S02]  /*00e0*/  F2I.FTZ.U32.TRUNC.NTZ R7, R6 ;  /* 0x0000000600077305 */ /* 0x000964000021f000 */
[----:B----4-:R-:W-:Y:S02]  /*00f0*/  IMAD.MOV.U32 R6, RZ, RZ, RZ ;  /* 0x000000ffff067224 */ /* 0x010fe400078e00ff */
[----:B-----5:R-:W-:-:S04]  /*0100*/  IMAD.MOV R9, RZ, RZ, -R7 ;  /* 0x000000ffff097224 */ /* 0x020fc800078e0a07 */
[----:B------:R-:W-:-:S04]  /*0110*/  IMAD R9, R9, R0, RZ ;  /* 0x0000000009097224 */ /* 0x000fc800078e02ff */
[----:B------:R-:W-:-:S04]  /*0120*/  IMAD.HI.U32 R10, R7, R9, R6 ;  /* 0x00000009070a7227 */ /* 0x000fc800078e0006 */
[----:B------:R-:W-:-:S04]  /*0130*/  IMAD R7, R5, 0x2004, RZ ;  /* 0x0000200405077824 */ /* 0x000fc800078e02ff */
[----:B------:R-:W-:-:S05]  /*0140*/  IMAD.HI.U32 R10, R10, R7, RZ ;  /* 0x000000070a0a7227 */ /* 0x000fca00078e00ff */
[----:B------:R-:W-:-:S05]  /*0150*/  IADD3 R9, PT, PT, -R10, RZ, RZ ;  /* 0x000000ff0a097210 */ /* 0x000fca0007ffe1ff */
[----:B------:R-:W-:Y:S02]  /*0160*/  IMAD R7, R0, R9, R7 ;  /* 0x0000000900077224 */ /* 0x000fe400078e0207 */
[----:B------:R-:W-:-:S03]  /*0170*/  VIADD R9, R4, 0xffffffff ;  /* 0xffffffff04097836 */ /* 0x000fc60000000000 */
[----:B------:R-:W-:Y:S02]  /*0180*/  ISETP.GE.U32.AND P0, PT, R7, R0, PT ;  /* 0x000000000700720c */ /* 0x000fe40003f06070 */
[----:B------:R-:W-:-:S04]  /*0190*/  LOP3.LUT R6, R4, R9, RZ, 0xc, !PT ;  /* 0x0000000904067212 */ /* 0x000fc800078e0cff */
[----:B------:R4:W0:Y:S07]  /*01a0*/  POPC R11, R6 ;  /* 0x00000006000b7309 */ /* 0x00082e0000000000 */
[----:B------:R-:W-:Y:S02]  /*01b0*/  @P0 IMAD.IADD R7, R7, 0x1, -R0 ;  /* 0x0000000107070824 */ /* 0x000fe400078e0a00 */
[----:B------:R-:W-:-:S03]  /*01c0*/  @P0 VIADD R10, R10, 0x1 ;  /* 0x000000010a0a0836 */ /* 0x000fc60000000000 */
[----:B------:R-:W-:-:S13]  /*01d0*/  ISETP.GE.U32.AND P1, PT, R7, R0, PT ;  /* 0x000000000700720c */ /* 0x000fda0003f26070 */
[----:B------:R-:W-:Y:S02]  /*01e0*/  @P1 IADD3 R10, PT, PT, R10, 0x1, RZ ;  /* 0x000000010a0a1810 */ /* 0x000fe40007ffe0ff */
[----:B------:R-:W-:-:S04]  /*01f0*/  @!P2 LOP3.LUT R10, RZ, R0, RZ, 0x33, !PT ;  /* 0x00000000ff0aa212 */ /* 0x000fc800078e33ff */
[----:B------:R-:W-:Y:S01]  /*0200*/  SHF.R.U32.HI R8, RZ, 0x1, R10 ;  /* 0x00000001ff087819 */ /* 0x000fe2000001160a */
[----:B------:R-:W-:-:S03]  /*0210*/  IMAD.MOV.U32 R10, RZ, RZ, 0x1 ;  /* 0x00000001ff0a7424 */ /* 0x000fc600078e00ff */
[----:B-1----:R-:W-:-:S13]  /*0220*/  ISETP.LT.U32.AND P0, PT, R8, UR4, PT ;  /* 0x0000000408007c0c */ /* 0x002fda000bf01070 */
[----:B0---4-:R-:W-:Y:S05]  /*0230*/  @P0 BRA `(.L_x_0) ;  /* 0x00000000004c0947 */ /* 0x011fea0003800000 */
[----:B------:R-:W0:Y:S01]  /*0240*/  I2F.U32.RP R10, UR4 ;  /* 0x00000004000a7d06 */ /* 0x000e220008209000 */
[----:B------:R-:W-:-:S07]  /*0250*/  ISETP.NE.U32.AND P2, PT, RZ, UR4, PT ;  /* 0x00000004ff007c0c */ /* 0x000fce000bf45070 */
[----:B0-----:R-:W0:Y:S02]  /*0260*/  MUFU.RCP R10, R10 ;  /* 0x0000000a000a7308 */ /* 0x001e240000001000 */
[----:B0-----:R-:W-:-:S06]  /*0270*/  IADD3 R6, PT, PT, R10, 0xffffffe, RZ ;  /* 0x0ffffffe0a067810 */ /* 0x001fcc0007ffe0ff */
[----:B------:R0:W1:Y:S02]  /*0280*/  F2I.FTZ.U32.TRUNC.NTZ R7, R6 ;  /* 0x0000000600077305 */ /* 0x000064000021f000 */
[----:B0-----:R-:W-:Y:S02]  /*0290*/  IMAD.MOV.U32 R6, RZ, RZ, RZ ;  /* 0x000000ffff067224 */ /* 0x001fe400078e00ff */
[----:B-1----:R-:W-:-:S04]  /*02a0*/  IMAD.MOV R13, RZ, RZ, -R7 ;  /* 0x000000ffff0d7224 */ /* 0x002fc800078e0a07 */
[----:B------:R-:W-:-:S04]  /*02b0*/  IMAD R13, R13, UR4, RZ ;  /* 0x000000040d0d7c24 */ /* 0x000fc8000f8e02ff */
[----:B------:R-:W-:-:S06]  /*02c0*/  IMAD.HI.U32 R7, R7, R13, R6 ;  /* 0x0000000d07077227 */ /* 0x000fcc00078e0006 */
[----:B------:R-:W-:-:S05]  /*02d0*/  IMAD.HI.U32 R7, R7, R8, RZ ;  /* 0x0000000807077227 */ /* 0x000fca00078e00ff */
[----:B------:R-:W-:-:S05]  /*02e0*/  IADD3 R13, PT, PT, -R7, RZ, RZ ;  /* 0x000000ff070d7210 */ /* 0x000fca0007ffe1ff */
[----:B------:R-:W-:-:S05]  /*02f0*/  IMAD R12, R13, UR4, R8 ;  /* 0x000000040d0c7c24 */ /* 0x000fca000f8e0208 */
[----:B------:R-:W-:-:S13]  /*0300*/  ISETP.GE.U32.AND P0, PT, R12, UR4, PT ;  /* 0x000000040c007c0c */ /* 0x000fda000bf06070 */
[----:B------:R-:W-:Y:S02]  /*0310*/  @P0 VIADD R12, R12, -UR4 ;  /* 0x800000040c0c0c36 */ /* 0x000fe40008000000 */
[----:B------:R-:W-:-:S03]  /*0320*/  @P0 VIADD R7, R7, 0x1 ;  /* 0x0000000107070836 */ /* 0x000fc60000000000 */
[----:B------:R-:W-:-:S13]  /*0330*/  ISETP.GE.U32.AND P1, PT, R12, UR4, PT ;  /* 0x000000040c007c0c */ /* 0x000fda000bf26070 */
[----:B------:R-:W-:Y:S02]  /*0340*/  @P1 IADD3 R7, PT, PT, R7, 0x1, RZ ;  /* 0x0000000107071810 */ /* 0x000fe40007ffe0ff */
[----:B------:R-:W-:-:S05]  /*0350*/  @!P2 LOP3.LUT R7, RZ, UR4, RZ, 0x33, !PT ;  /* 0x00000004ff07ac12 */ /* 0x000fca000f8e33ff */
[----:B------:R-:W-:-:S07]  /*0360*/  IMAD.MOV.U32 R10, RZ, RZ, R7 ;  /* 0x000000ffff0a7224 */ /* 0x000fce00078e0007 */
.L_x_0:
[----:B--2---:R-:W-:Y:S01]  /*0370*/  IMAD R14, R3, R10, RZ ;  /* 0x0000000a030e7224 */ /* 0x004fe200078e02ff */
[----:B------:R-:W-:Y:S01]  /*0380*/  SHF.R.U32.HI R11, RZ, R11, R2 ;  /* 0x0000000bff0b7219 */ /* 0x000fe20000011602 */
[----:B------:R-:W-:Y:S01]  /*0390*/  BSSY.RECONVERGENT B0, `(.L_x_1) ;  /* 0x000004e000007945 */ /* 0x000fe20003800200 */
[----:B------:R-:W-:Y:S02]  /*03a0*/  LOP3.LUT R9, R9, R2, RZ, 0xc0, !PT ;  /* 0x0000000209097212 */ /* 0x000fe400078ec0ff */
[----:B------:R-:W-:Y:S01]  /*03b0*/  ISETP.GE.AND P0, PT, R14, R8, PT ;  /* 0x000000080e00720c */ /* 0x000fe20003f06270 */
[----:B------:R-:W-:Y:S02]  /*03c0*/  IMAD R11, R11, R4, RZ ;  /* 0x000000040b0b7224 */ /* 0x000fe400078e02ff */
[----:B------:R-:W-:Y:S01]  /*03d0*/  IMAD R12, R8, R9, RZ ;  /* 0x00000009080c7224 */ /* 0x000fe200078e02ff */
[----:B------:R-:W-:-:S13]  /*03e0*/  ISETP.EQ.OR P0, PT, R10, RZ, P0 ;  /* 0x000000ff0a00720c */ /* 0x000fda0000702670 */
[----:B------:R-:W-:Y:S05]  /*03f0*/  @P0 BRA `(.L_x_2) ;  /* 0x00000004001c0947 */ /* 0x000fea0003800000 */
[C---:B------:R-:W-:Y:S01]  /*0400*/  IMAD R13, R11.reuse, 0x2004, R12 ;  /* 0x000020040b0d7824 */ /* 0x040fe200078e020c */
[----:B------:R-:W0:Y:S01]  /*0410*/  LDC.64 R6, c[0x0][0x380] ;  /* 0x0000e000ff067b82 */ /* 0x000e220000000a00 */
[--C-:B------:R-:W-:Y:S01]  /*0420*/  IMAD R9, R11, 0x2004, R14.reuse ;  /* 0x000020040b097824 */ /* 0x100fe200078e020e */
[----:B------:R-:W-:Y:S01]  /*0430*/  BSSY.RECONVERGENT B1, `(.L_x_3) ;  /* 0x000002a000017945 */ /* 0x000fe20003800200 */
[----:B------:R-:W-:Y:S01]  /*0440*/  IMAD.IADD R11, R13, 0x1, R14 ;  /* 0x000000010d0b7824 */ /* 0x000fe200078e020e */
[----:B------:R-:W-:Y:S01]  /*0450*/  IADD3 R8, PT, PT, R8, R13, RZ ;  /* 0x0000000d08087210 */ /* 0x000fe20007ffe0ff */
[----:B------:R-:W-:Y:S01]  /*0460*/  IMAD.IADD R9, R12, 0x1, R9 ;  /* 0x000000010c097824 */ /* 0x000fe200078e0209 */
[----:B------:R-:W-:Y:S02]  /*0470*/  SHF.R.U32.HI R12, RZ, 0x1, R4 ;  /* 0x00000001ff0c7819 */ /* 0x000fe40000011604 */
[----:B------:R-:W-:Y:S02]  /*0480*/  VIADDMNMX R10, R11, R10, R8, PT ;  /* 0x0000000a0b0a7246 */ /* 0x000fe40003800108 */
[----:B------:R-:W-:Y:S01]  /*0490*/  PLOP3.LUT P0, PT, PT, PT, PT, 0x80, 0x8 ;  /* 0x000000000008781c */ /* 0x000fe20003f0f070 */
[----:B------:R-:W-:-:S02]  /*04a0*/  IMAD R9, R12, 0x2004, R9 ;  /* 0x000020040c097824 */ /* 0x000fc400078e0209 */
[----:B------:R-:W-:-:S05]  /*04b0*/  IMAD.IADD R8, R10, 0x1, -R11 ;  /* 0x000000010a087824 */ /* 0x000fca00078e0a0b */
[----:B------:R-:W-:Y:S01]  /*04c0*/  ISETP.GT.AND P1, PT, R8, 0x3, PT ;  /* 0x000000030800780c */ /* 0x000fe20003f24270 */
[----:B0-----:R-:W-:-:S04]  /*04d0*/  IMAD.WIDE.U32 R12, R9, 0x4, R6 ;  /* 0x00000004090c7825 */ /* 0x001fc800078e0006 */
[----:B------:R-:W-:Y:S01]  /*04e0*/  IMAD.WIDE.U32 R6, R11, 0x4, R6 ;  /* 0x000000040b067825 */ /* 0x000fe200078e0006 */
[----:B------:R-:W-:-:S07]  /*04f0*/  MOV R9, R13 ;  /* 0x0000000d00097202 */ /* 0x000fce0000000f00 */
[----:B------:R-:W-:Y:S05]  /*0500*/  @!P1 BRA `(.L_x_4) ;  /* 0x0000000000709947 */ /* 0x000fea0003800000 */
[----:B------:R-:W-:Y:S01]  /*0510*/  PLOP3.LUT P0, PT, PT, PT, PT, 0x8, 0x80 ;  /* 0x000000000080781c */ /* 0x000fe20003f0e170 */
[----:B------:R-:W-:-:S12]  /*0520*/  VIADD R16, R10, 0xfffffffd ;  /* 0xfffffffd0a107836 */ /* 0x000fd80000000000 */
.L_x_5:
[----:B------:R-:W-:Y:S01]  /*0530*/  IMAD.MOV.U32 R8, RZ, RZ, R12 ;  /* 0x000000ffff087224 */ /* 0x000fe200078e000c */
[----:B---3--:R-:W2:Y:S04]  /*0540*/  LDG.E R13, desc[UR6][R6.64] ;  /* 0x00000006060d7981 */ /* 0x008ea8000c1e1900 */
[----:B------:R-:W2:Y:S04]  /*0550*/  LDG.E R12, desc[UR6][R8.64] ;  /* 0x00000006080c7981 */ /* 0x000ea8000c1e1900 */
[----:B------:R-:W3:Y:S04]  /*0560*/  LDG.E R15, desc[UR6][R6.64+0x4] ;  /* 0x00000406060f7981 */ /* 0x000ee8000c1e1900 */
[----:B------:R-:W4:Y:S04]  /*0570*/  LDG.E R17, desc[UR6][R6.64+0x8] ;  /* 0x0000080606117981 */ /* 0x000f28000c1e1900 */
[----:B------:R-:W5:Y:S01]  /*0580*/  LDG.E R19, desc[UR6][R6.64+0xc] ;  /* 0x00000c0606137981 */ /* 0x000f62000c1e1900 */
[----:B--2---:R-:W-:-:S05]  /*0590*/  IADD3 R13, PT, PT, R12, R13, RZ ;  /* 0x0000000d0c0d7210 */ /* 0x004fca0007ffe0ff */
[----:B------:R0:W-:Y:S04]  /*05a0*/  STG.E desc[UR6][R6.64], R13 ;  /* 0x0000000d06007986 */ /* 0x0001e8000c101906 */
[----:B------:R-:W3:Y:S02]  /*05b0*/  LDG.E R12, desc[UR6][R8.64+0x4] ;  /* 0x00000406080c7981 */ /* 0x000ee4000c1e1900 */
[----:B---3--:R-:W-:-:S05]  /*05c0*/  IMAD.IADD R15, R12, 0x1, R15 ;  /* 0x000000010c0f7824 */ /* 0x008fca00078e020f */
[----:B------:R-:W-:Y:S04]  /*05d0*/  STG.E desc[UR6][R6.64+0x4], R15 ;  /* 0x0000040f06007986 */ /* 0x000fe8000c101906 */
[----:B------:R-:W4:Y:S01]  /*05e0*/  LDG.E R12, desc[UR6][R8.64+0x8] ;  /* 0x00000806080c7981 */ /* 0x000f22000c1e1900 */
[----:B------:R-:W-:Y:S02]  /*05f0*/  VIADD R11, R11, 0x4 ;  /* 0x000000040b0b7836 */ /* 0x000fe40000000000 */
[----:B----4-:R-:W-:-:S05]  /*0600*/  IMAD.IADD R17, R12, 0x1, R17 ;  /* 0x000000010c117824 */ /* 0x010fca00078e0211 */
[----:B------:R-:W-:Y:S04]  /*0610*/  STG.E desc[UR6][R6.64+0x8], R17 ;  /* 0x0000081106007986 */ /* 0x000fe8000c101906 */
[----:B------:R-:W5:Y:S01]  /*0620*/  LDG.E R12, desc[UR6][R8.64+0xc] ;  /* 0x00000c06080c7981 */ /* 0x000f62000c1e1900 */
[----:B------:R-:W-:Y:S02]  /*0630*/  ISETP.GE.AND P1, PT, R11, R16, PT ;  /* 0x000000100b00720c */ /* 0x000fe40003f26270 */
[----:B0-----:R-:W-:-:S05]  /*0640*/  IADD3 R13, P3, PT, R6, 0x10, RZ ;  /* 0x00000010060d7810 */ /* 0x001fca0007f7e0ff */
[----:B------:R-:W-:Y:S01]  /*0650*/  IMAD.X R14, RZ, RZ, R7, P3 ;  /* 0x000000ffff0e7224 */ /* 0x000fe200018e0607 */
[----:B-----5:R-:W-:Y:S02]  /*0660*/  IADD3 R19, PT, PT, R12, R19, RZ ;  /* 0x000000130c137210 */ /* 0x020fe40007ffe0ff */
[----:B------:R-:W-:-:S03]  /*0670*/  IADD3 R12, P2, PT, R8, 0x10, RZ ;  /* 0x00000010080c7810 */ /* 0x000fc60007f5e0ff */
[----:B------:R0:W-:Y:S01]  /*0680*/  STG.E desc[UR6][R6.64+0xc], R19 ;  /* 0x00000c1306007986 */ /* 0x0001e2000c101906 */
[----:B------:R-:W-:Y:S01]  /*0690*/  IADD3.X R9, PT, PT, RZ, R9, RZ, P2, !PT ;  /* 0x00000009ff097210 */ /* 0x000fe200017fe4ff */
[----:B0-----:R-:W-:Y:S01]  /*06a0*/  IMAD.MOV.U32 R6, RZ, RZ, R13 ;  /* 0x000000ffff067224 */ /* 0x001fe200078e000d */
[----:B------:R-:W-:Y:S01]  /*06b0*/  MOV R7, R14 ;  /* 0x0000000e00077202 */ /* 0x000fe20000000f00 */
[----:B------:R-:W-:Y:S06]  /*06c0*/  @!P1 BRA `(.L_x_5) ;  /* 0xfffffffc00989947 */ /* 0x000fec000383ffff */
.L_x_4:
[----:B---3--:R-:W-:Y:S05]  /*06d0*/  BSYNC.RECONVERGENT B1 ;  /* 0x0000000000017941 */ /* 0x008fea0003800200 */
.L_x_3:
[----:B------:R-:W-:-:S05]  /*06e0*/  IMAD.IADD R8, R10, 0x1, -R11 ;  /* 0x000000010a087824 */ /* 0x000fca00078e0a0b */
[----:B------:R-:W-:-:S13]  /*06f0*/  ISETP.GT.AND P1, PT, R8, 0x1, PT ;  /* 0x000000010800780c */ /* 0x000fda0003f24270 */
[----:B------:R-:W-:Y:S01]  /*0700*/  @P1 MOV R8, R12 ;  /* 0x0000000c00081202 */ /* 0x000fe20000000f00 */
[----:B------:R-:W2:Y:S04]  /*0710*/  @P1 LDG.E R14, desc[UR6][R6.64] ;  /* 0x00000006060e1981 */ /* 0x000ea8000c1e1900 */
[----:B------:R-:W2:Y:S04]  /*0720*/  @P1 LDG.E R13, desc[UR6][R8.64] ;  /* 0x00000006080d1981 */ /* 0x000ea8000c1e1900 */
[----:B------:R-:W3:Y:S01]  /*0730*/  @P1 LDG.E R15, desc[UR6][R6.64+0x4] ;  /* 0x00000406060f1981 */ /* 0x000ee2000c1e1900 */
[----:B--2---:R-:W-:-:S05]  /*0740*/  @P1 IMAD.IADD R13, R13, 0x1, R14 ;  /* 0x000000010d0d1824 */ /* 0x004fca00078e020e */
[----:B------:R0:W-:Y:S04]  /*0750*/  @P1 STG.E desc[UR6][R6.64], R13 ;  /* 0x0000000d06001986 */ /* 0x0001e8000c101906 */
[----:B------:R1:W3:Y:S01]  /*0760*/  @P1 LDG.E R14, desc[UR6][R8.64+0x4] ;  /* 0x00000406080e1981 */ /* 0x0002e2000c1e1900 */
[----:B------:R-:W-:Y:S02]  /*0770*/  @P1 PLOP3.LUT P0, PT, PT, PT, PT, 0x8, 0x80 ;  /* 0x000000000080181c */ /* 0x000fe40003f0e170 */
[----:B------:R-:W-:-:S04]  /*0780*/  @P1 IADD3 R11, PT, PT, R11, 0x2, RZ ;  /* 0x000000020b0b1810 */ /* 0x000fc80007ffe0ff */
[----:B------:R-:W-:Y:S02]  /*0790*/  ISETP.LT.OR P0, PT, R11, R10, P0 ;  /* 0x0000000a0b00720c */ /* 0x000fe40000701670 */
[----:B------:R-:W-:Y:S02]  /*07a0*/  @P1 IADD3 R10, P3, PT, R6, 0x8, RZ ;  /* 0x00000008060a1810 */ /* 0x000fe40007f7e0ff */
[----:B------:R-:W-:-:S03]  /*07b0*/  @P1 IADD3 R12, P2, PT, R12, 0x8, RZ ;  /* 0x000000080c0c1810 */ /* 0x000fc60007f5e0ff */
[----:B------:R-:W-:Y:S01]  /*07c0*/  @P1 IMAD.X R11, RZ, RZ, R7, P3 ;  /* 0x000000ffff0b1224 */ /* 0x000fe200018e0607 */
[----:B-1----:R-:W-:-:S04]  /*07d0*/  @P1 IADD3.X R9, PT, PT, RZ, R9, RZ, P2, !PT ;  /* 0x00000009ff091210 */ /* 0x002fc800017fe4ff */
[----:B0-----:R-:W-:Y:S01]  /*07e0*/  MOV R13, R9 ;  /* 0x00000009000d7202 */ /* 0x001fe20000000f00 */
[----:B---3--:R-:W-:-:S05]  /*07f0*/  @P1 IMAD.IADD R15, R14, 0x1, R15 ;  /* 0x000000010e0f1824 */ /* 0x008fca00078e020f */
[----:B------:R0:W-:Y:S04]  /*0800*/  @P1 STG.E desc[UR6][R6.64+0x4], R15 ;  /* 0x0000040f06001986 */ /* 0x0001e8000c101906 */
[----:B------:R-:W2:Y:S01]  /*0810*/  @P0 LDG.E R12, desc[UR6][R12.64] ;  /* 0x000000060c0c0981 */ /* 0x000ea2000c1e1900 */
[----:B0-----:R-:W-:Y:S01]  /*0820*/  @P1 IMAD.MOV.U32 R6, RZ, RZ, R10 ;  /* 0x000000ffff061224 */ /* 0x001fe200078e000a */
[----:B------:R-:W-:-:S05]  /*0830*/  @P1 MOV R7, R11 ;  /* 0x0000000b00071202 */ /* 0x000fca0000000f00 */
[----:B------:R-:W2:Y:S02]  /*0840*/  @P0 LDG.E R9, desc[UR6][R6.64] ;  /* 0x0000000606090981 */ /* 0x000ea4000c1e1900 */
[----:B--2---:R-:W-:-:S05]  /*0850*/  @P0 IMAD.IADD R9, R12, 0x1, R9 ;  /* 0x000000010c090824 */ /* 0x004fca00078e0209 */
[----:B------:R0:W-:Y:S02]  /*0860*/  @P0 STG.E desc[UR6][R6.64], R9 ;  /* 0x0000000906000986 */ /* 0x0001e4000c101906 */
.L_x_2:
[----:B---3--:R-:W-:Y:S05]  /*0870*/  BSYNC.RECONVERGENT B0 ;  /* 0x0000000000007941 */ /* 0x008fea0003800200 */
.L_x_1:
[----:B------:R-:W-:Y:S01]  /*0880*/  SHF.R.U32.HI R5, RZ, 0x1, R5 ;  /* 0x00000001ff057819 */ /* 0x000fe20000011605 */
[----:B------:R-:W-:Y:S01]  /*0890*/  BAR.SYNC.DEFER_BLOCKING 0x0 ;  /* 0x0000000000007b1d */ /* 0x000fe20000010000 */
[----:B------:R-:W-:Y:S02]  /*08a0*/  SHF.L.U32 R4, R4, 0x1, RZ ;  /* 0x0000000104047819 */ /* 0x000fe400000006ff */
[----:B------:R-:W-:-:S13]  /*08b0*/  ISETP.NE.AND P0, PT, R5, 0x1, PT ;  /* 0x000000010500780c */ /* 0x000fda0003f05270 */
[----:B------:R-:W-:Y:S05]  /*08c0*/  @P0 BRA `(.L_x_6) ;  /* 0xfffffff400f40947 */ /* 0x000fea000383ffff */
[----:B------:R-:W-:Y:S05]  /*08d0*/  EXIT ;  /* 0x000000000000794d */ /* 0x000fea0003800000 */
.L_x_7:
[----:B------:R-:W-:-:S00]  /*08e0*/  BRA `(.L_x_7) ;  /* 0xfffffffc00fc7947 */ /* 0x000fc0000383ffff */
[----:B------:R-:W-:-:S00]  /*08f0*/  NOP ;  /* 0x0000000000007918 */ /* 0x000fc00000000000 */
        /* <DEDUP_REMOVED lines=8> */
.L_x_32:


//--------------------- .text._Z5countPiS_i       --------------------------
	.section	.text._Z5countPiS_i,"ax",@progbits
	.align	128
        .global         _Z5countPiS_i
        .type           _Z5countPiS_i,@function
        .size           _Z5countPiS_i,(.L_x_31 - _Z5countPiS_i)
        .other          _Z5countPiS_i,@"STO_CUDA_ENTRY STV_DEFAULT"
_Z5countPiS_i:
.text._Z5countPiS_i:
[----:B------:R-:W-:Y:S01]  /*0000*/  LDC R1, c[0x0][0x37c] ;  /* 0x0000df00ff017b82 */ /* 0x000fe20000000800 */
[----:B------:R-:W0:Y:S01]  /*0010*/  S2R R5, SR_CTAID.X ;  /* 0x0000000000057919 */ /* 0x000e220000002500 */
[----:B------:R-:W1:Y:S01]  /*0020*/  LDCU UR6, c[0x0][0x370] ;  /* 0x00006e00ff0677ac */ /* 0x000e620008000800 */
[----:B------:R-:W-:Y:S01]  /*0030*/  MOV R6, 0x80 ;  /* 0x0000008000067802 */ /* 0x000fe20000000f00 */
[----:B------:R-:W2:Y:S01]  /*0040*/  S2R R2, SR_TID.X ;  /* 0x0000000000027919 */ /* 0x000ea20000002100 */
[----:B------:R-:W3:Y:S02]  /*0050*/  LDCU UR7, c[0x0][0x360] ;  /* 0x00006c00ff0777ac */ /* 0x000ee40008000800 */
[----:B-1-3--:R-:W-:-:S12]  /*0060*/  ULOP3.LUT UR4, UR7, 0xffff, URZ, 0xc0, !UPT ;  /* 0x0000ffff07047892 */ /* 0x00afd8000f8ec0ff */
[----:B0-2---:R-:W-:Y:S05]  /*0070*/  CALL.REL.NOINC `($__internal_0_$__cuda_sm20_div_u16) ;  /* 0x0000001400447944 */ /* 0x005fea0003c00000 */
[----:B------:R-:W-:Y:S01]  /*0080*/  LOP3.LUT R7, R3, 0xffff, RZ, 0xc0, !PT ;  /* 0x0000ffff03077812 */ /* 0x000fe200078ec0ff */
[----:B------:R-:W-:Y:S04]  /*0090*/  BSSY.RECONVERGENT B0, `(.L_x_8) ;  /* 0x000002e000007945 */ /* 0x000fe80003800200 */
[----:B------:R-:W-:-:S05]  /*00a0*/  IMAD R0, R7, R2, RZ ;  /* 0x0000000207007224 */ /* 0x000fca00078e02ff */
[----:B------:R-:W-:-:S13]  /*00b0*/  ISETP.GT.U32.AND P0, PT, R0, 0x2003, PT ;  /* 0x000020030000780c */ /* 0x000fda0003f04070 */
[----:B------:R-:W-:Y:S05]  /*00c0*/  @P0 BRA `(.L_x_9) ;  /* 0x0000000000a80947 */ /* 0x000fea0003800000 */
[----:B------:R-:W-:Y:S01]  /*00d0*/  IMAD.IADD R8, R7, 0x1, R0 ;  /* 0x0000000107087824 */ /* 0x000fe200078e0200 */
[----:B------:R-:W-:Y:S01]  /*00e0*/  LOP3.LUT R4, RZ, R0, RZ, 0x33, !PT ;  /* 0x00000000ff047212 */ /* 0x000fe200078e33ff */
[----:B------:R-:W-:Y:S01]  /*00f0*/  BSSY.RECONVERGENT B1, `(.L_x_10) ;  /* 0x0000016000017945 */ /* 0x000fe20003800200 */
[C---:B------:R-:W-:Y:S02]  /*0100*/  IADD3 R6, PT, PT, -R0.reuse, 0x2003, RZ ;  /* 0x0000200300067810 */ /* 0x040fe40007ffe1ff */
[----:B------:R-:W-:-:S04]  /*0110*/  VIADDMNMX.U32 R3, R0, 0x1, R8, !PT ;  /* 0x0000000100037846 */ /* 0x000fc80007800008 */
[----:B------:R-:W-:-:S04]  /*0120*/  VIADDMNMX.U32 R4, R3, R4, R6, PT ;  /* 0x0000000403047246 */ /* 0x000fc80003800006 */
[C---:B------:R-:W-:Y:S02]  /*0130*/  LOP3.LUT R3, R4.reuse, 0x3, RZ, 0xc0, !PT ;  /* 0x0000000304037812 */ /* 0x040fe400078ec0ff */
[----:B------:R-:W-:Y:S02]  /*0140*/  ISETP.GE.U32.AND P1, PT, R4, 0x3, PT ;  /* 0x000000030400780c */ /* 0x000fe40003f26070 */
[----:B------:R-:W-:Y:S01]  /*0150*/  ISETP.NE.AND P0, PT, R3, 0x3, PT ;  /* 0x000000030300780c */ /* 0x000fe20003f05270 */
[----:B------:R-:W-:-:S12]  /*0160*/  IMAD.MOV.U32 R3, RZ, RZ, R0 ;  /* 0x000000ffff037224 */ /* 0x000fd800078e0000 */
[----:B------:R-:W-:Y:S05]  /*0170*/  @!P0 BRA `(.L_x_11) ;  /* 0x0000000000348947 */ /* 0x000fea0003800000 */
[----:B------:R-:W0:Y:S01]  /*0180*/  S2UR UR5, SR_CgaCtaId ;  /* 0x00000000000579c3 */ /* 0x000e220000008800 */
[----:B------:R-:W-:Y:S01]  /*0190*/  VIADD R3, R4, 0x1 ;  /* 0x0000000104037836 */ /* 0x000fe20000000000 */
[----:B------:R-:W-:-:S04]  /*01a0*/  UMOV UR4, 0x400 ;  /* 0x0000040000047882 */ /* 0x000fc80000000000 */
[----:B------:R-:W-:-:S05]  /*01b0*/  LOP3.LUT R9, R3, 0x3, RZ, 0xc0, !PT ;  /* 0x0000000303097812 */ /* 0x000fca00078ec0ff */
[--C-:B------:R-:W-:Y:S02]  /*01c0*/  IMAD.IADD R3, R0, 0x1, R9.reuse ;  /* 0x0000000100037824 */ /* 0x100fe400078e0209 */
[----:B------:R-:W-:Y:S01]  /*01d0*/  IMAD.MOV R9, RZ, RZ, -R9 ;  /* 0x000000ffff097224 */ /* 0x000fe200078e0a09 */
[----:B0-----:R-:W-:-:S06]  /*01e0*/  ULEA UR4, UR5, UR4, 0x18 ;  /* 0x0000000405047291 */ /* 0x001fcc000f8ec0ff */
[----:B------:R-:W-:-:S07]  /*01f0*/  LEA R4, R0, UR4, 0x2 ;  /* 0x0000000400047c11 */ /* 0x000fce000f8e10ff */
.L_x_12:
[----:B------:R-:W-:Y:S01]  /*0200*/  VIADD R9, R9, 0x1 ;  /* 0x0000000109097836 */ /* 0x000fe20000000000 */
[----:B------:R0:W-:Y:S04]  /*0210*/  STS [R4], RZ ;  /* 0x000000ff04007388 */ /* 0x0001e80000000800 */
[----:B------:R-:W-:Y:S01]  /*0220*/  ISETP.NE.AND P0, PT, R9, RZ, PT ;  /* 0x000000ff0900720c */ /* 0x000fe20003f05270 */
[----:B0-----:R-:W-:-:S12]  /*0230*/  VIADD R4, R4, 0x4 ;  /* 0x0000000404047836 */ /* 0x001fd80000000000 */
[----:B------:R-:W-:Y:S05]  /*0240*/  @P0 BRA `(.L_x_12) ;  /* 0xfffffffc00ec0947 */ /* 0x000fea000383ffff */
.L_x_11:
[----:B------:R-:W-:Y:S05]  /*0250*/  BSYNC.RECONVERGENT B1 ;  /* 0x0000000000017941 */ /* 0x000fea0003800200 */
.L_x_10:
[----:B------:R-:W-:Y:S05]  /*0260*/  @!P1 BRA `(.L_x_9) ;  /* 0x0000000000409947 */ /* 0x000fea0003800000 */
[----:B------:R-:W0:Y:S01]  /*0270*/  S2UR UR5, SR_CgaCtaId ;  /* 0x00000000000579c3 */ /* 0x000e220000008800 */
[----:B------:R-:W-:Y:S02]  /*0280*/  UMOV UR4, 0x400 ;  /* 0x0000040000047882 */ /* 0x000fe40000000000 */
[----:B0-----:R-:W-:-:S06]  /*0290*/  ULEA UR4, UR5, UR4, 0x18 ;  /* 0x0000000405047291 */ /* 0x001fcc000f8ec0ff */
[C---:B------:R-:W-:Y:S01]  /*02a0*/  LEA R4, R3.reuse, UR4, 0x2 ;  /* 0x0000000403047c11 */ /* 0x040fe2000f8e10ff */
[----:B------:R-:W-:-:S04]  /*02b0*/  VIADD R3, R3, 0x4 ;  /* 0x0000000403037836 */ /* 0x000fc80000000000 */
[----:B------:R-:W-:-:S07]  /*02c0*/  VIADD R4, R4, 0x8 ;  /* 0x0000000804047836 */ /* 0x000fce0000000000 */
.L_x_13:
[C---:B------:R-:W-:Y:S01]  /*02d0*/  VIADD R6, R3.reuse, 0xfffffffc ;  /* 0xfffffffc03067836 */ /* 0x040fe20000000000 */
[C---:B------:R-:W-:Y:S01]  /*02e0*/  ISETP.LT.U32.AND P1, PT, R3.reuse, R8, PT ;  /* 0x000000080300720c */ /* 0x040fe20003f21070 */
[----:B------:R-:W-:Y:S01]  /*02f0*/  STS [R4+-0x8], RZ ;  /* 0xfffff8ff04007388 */ /* 0x000fe20000000800 */
[----:B------:R-:W-:Y:S02]  /*0300*/  VIADD R3, R3, 0x4 ;  /* 0x0000000403037836 */ /* 0x000fe40000000000 */
[----:B------:R-:W-:Y:S01]  /*0310*/  ISETP.GE.U32.AND P0, PT, R6, 0x2000, PT ;  /* 0x000020000600780c */ /* 0x000fe20003f06070 */
[----:B------:R-:W-:Y:S04]  /*0320*/  STS [R4+-0x4], RZ ;  /* 0xfffffcff04007388 */ /* 0x000fe80000000800 */
[----:B------:R-:W-:Y:S04]  /*0330*/  STS [R4], RZ ;  /* 0x000000ff04007388 */ /* 0x000fe80000000800 */
[----:B------:R0:W-:Y:S02]  /*0340*/  STS [R4+0x4], RZ ;  /* 0x000004ff04007388 */ /* 0x0001e40000000800 */
[----:B0-----:R-:W-:-:S02]  /*0350*/  VIADD R4, R4, 0x10 ;  /* 0x0000001004047836 */ /* 0x001fc40000000000 */
[----:B------:R-:W-:Y:S05]  /*0360*/  @!P0 BRA P1, `(.L_x_13) ;  /* 0xfffffffc00d88947 */ /* 0x000fea000083ffff */
.L_x_9:
[----:B------:R-:W-:Y:S05]  /*0370*/  BSYNC.RECONVERGENT B0 ;  /* 0x0000000000007941 */ /* 0x000fea0003800200 */
.L_x_8:
[----:B------:R-:W0:Y:S01]  /*0380*/  LDC R3, c[0x0][0x390] ;  /* 0x0000e400ff037b82 */ /* 0x000e220000000800 */
[----:B------:R-:W-:-:S07]  /*0390*/  IMAD.MOV.U32 R6, RZ, RZ, 0x1 ;  /* 0x00000001ff067424 */ /* 0x000fce00078e00ff */
[----:B------:R-:W-:Y:S01]  /*03a0*/  BAR.SYNC.DEFER_BLOCKING 0x0 ;  /* 0x0000000000007b1d */ /* 0x000fe20000010000 */
[----:B0-----:R-:W-:-:S13]  /*03b0*/  ISETP.LT.AND P0, PT, R3, UR6, PT ;  /* 0x0000000603007c0c */ /* 0x001fda000bf01270 */
[----:B------:R-:W-:Y:S05]  /*03c0*/  @P0 BRA `(.L_x_14) ;  /* 0x0000000000480947 */ /* 0x000fea0003800000 */
[----:B------:R-:W0:Y:S01]  /*03d0*/  I2F.U32.RP R4, UR6 ;  /* 0x0000000600047d06 */ /* 0x000e220008209000 */
[----:B------:R-:W-:-:S07]  /*03e0*/  ISETP.NE.U32.AND P2, PT, RZ, UR6, PT ;  /* 0x00000006ff007c0c */ /* 0x000fce000bf45070 */
[----:B0-----:R-:W0:Y:S02]  /*03f0*/  MUFU.RCP R4, R4 ;  /* 0x0000000400047308 */ /* 0x001e240000001000 */
[----:B0-----:R-:W-:-:S06]  /*0400*/  VIADD R8, R4, 0xffffffe ;  /* 0x0ffffffe04087836 */ /* 0x001fcc0000000000 */
[----:B------:R0:W1:Y:S02]  /*0410*/  F2I.FTZ.U32.TRUNC.NTZ R9, R8 ;  /* 0x0000000800097305 */ /* 0x000064000021f000 */
[----:B0-----:R-:W-:Y:S02]  /*0420*/  IMAD.MOV.U32 R8, RZ, RZ, RZ ;  /* 0x000000ffff087224 */ /* 0x001fe400078e00ff */
[----:B-1----:R-:W-:-:S04]  /*0430*/  IMAD.MOV R11, RZ, RZ, -R9 ;  /* 0x000000ffff0b7224 */ /* 0x002fc800078e0a09 */
[----:B------:R-:W-:-:S04]  /*0440*/  IMAD R11, R11, UR6, RZ ;  /* 0x000000060b0b7c24 */ /* 0x000fc8000f8e02ff */
[----:B------:R-:W-:-:S06]  /*0450*/  IMAD.HI.U32 R6, R9, R11, R8 ;  /* 0x0000000b09067227 */ /* 0x000fcc00078e0008 */
[----:B------:R-:W-:-:S04]  /*0460*/  IMAD.HI.U32 R6, R6, R3, RZ ;  /* 0x0000000306067227 */ /* 0x000fc800078e00ff */
[----:B------:R-:W-:-:S04]  /*0470*/  IMAD.MOV R10, RZ, RZ, -R6 ;  /* 0x000000ffff0a7224 */ /* 0x000fc800078e0a06 */
[----:B------:R-:W-:-:S05]  /*0480*/  IMAD R9, R10, UR6, R3 ;  /* 0x000000060a097c24 */ /* 0x000fca000f8e0203 */
[----:B------:R-:W-:-:S13]  /*0490*/  ISETP.GE.U32.AND P0, PT, R9, UR6, PT ;  /* 0x0000000609007c0c */ /* 0x000fda000bf06070 */
[----:B------:R-:W-:Y:S02]  /*04a0*/  @P0 VIADD R9, R9, -UR6 ;  /* 0x8000000609090c36 */ /* 0x000fe40008000000 */
[----:B------:R-:W-:-:S03]  /*04b0*/  @P0 VIADD R6, R6, 0x1 ;  /* 0x0000000106060836 */ /* 0x000fc60000000000 */
[----:B------:R-:W-:-:S13]  /*04c0*/  ISETP.GE.U32.AND P1, PT, R9, UR6, PT ;  /* 0x0000000609007c0c */ /* 0x000fda000bf26070 */
[----:B------:R-:W-:Y:S01]  /*04d0*/  @P1 VIADD R6, R6, 0x1 ;  /* 0x0000000106061836 */ /* 0x000fe20000000000 */
[----:B------:R-:W-:-:S07]  /*04e0*/  @!P2 LOP3.LUT R6, RZ, UR6, RZ, 0x33, !PT ;  /* 0x00000006ff06ac12 */ /* 0x000fce000f8e33ff */
.L_x_14:
[----:B------:R-:W-:Y:S01]  /*04f0*/  ISETP.LT.U32.AND P0, PT, R6, UR7, PT ;  /* 0x0000000706007c0c */ /* 0x000fe2000bf01070 */
[----:B------:R-:W-:-:S12]  /*0500*/  IMAD.MOV.U32 R9, RZ, RZ, 0x1 ;  /* 0x00000001ff097424 */ /* 0x000fd800078e00ff */
        /* <DEDUP_REMOVED lines=19> */
.L_x_15:
[----:B------:R-:W-:Y:S01]  /*0640*/  IMAD R11, R2, R9, RZ ;  /* 0x00000009020b7224 */ /* 0x000fe200078e02ff */
[----:B------:R-:W0:Y:S01]  /*0650*/  LDCU.64 UR8, c[0x0][0x358] ;  /* 0x00006b00ff0877ac */ /* 0x000e220008000a00 */
[-C--:B------:R-:W-:Y:S01]  /*0660*/  IMAD R2, R5, R6.reuse, RZ ;  /* 0x0000000605027224 */ /* 0x080fe200078e02ff */
[----:B------:R-:W-:Y:S02]  /*0670*/  BSSY.RECONVERGENT B0, `(.L_x_16) ;  /* 0x00000a0000007945 */ /* 0x000fe40003800200 */
[----:B------:R-:W-:Y:S01]  /*0680*/  ISETP.GE.U32.AND P0, PT, R11, R6, PT ;  /* 0x000000060b00720c */ /* 0x000fe20003f06070 */
[----:B------:R-:W-:-:S03]  /*0690*/  IMAD.IADD R4, R2, 0x1, R11 ;  /* 0x0000000102047824 */ /* 0x000fc600078e020b */
[----:B------:R-:W-:-:S04]  /*06a0*/  ISETP.EQ.OR P0, PT, R9, RZ, P0 ;  /* 0x000000ff0900720c */ /* 0x000fc80000702670 */
[----:B------:R-:W-:-:S13]  /*06b0*/  ISETP.GE.OR P0, PT, R4, R3, P0 ;  /* 0x000000030400720c */ /* 0x000fda0000706670 */
[----:B0-----:R-:W-:Y:S05]  /*06c0*/  @P0 BRA `(.L_x_17) ;  /* 0x0000000800680947 */ /* 0x001fea0003800000 */
[----:B------:R-:W-:Y:S01]  /*06d0*/  IMAD.IADD R6, R2, 0x1, R6 ;  /* 0x0000000102067824 */ /* 0x000fe200078e0206 */
[----:B------:R-:W-:Y:S04]  /*06e0*/  BSSY.RECONVERGENT B1, `(.L_x_18) ;  /* 0x0000049000017945 */ /* 0x000fe80003800200 */
[----:B------:R-:W-:-:S04]  /*06f0*/  VIADDMNMX R6, R4, R9, R6, PT ;  /* 0x0000000904067246 */ /* 0x000fc80003800106 */
[----:B------:R-:W-:-:S04]  /*0700*/  VIMNMX R3, PT, PT, R6, R3, PT ;  /* 0x0000000306037248 */ /* 0x000fc80003fe0100 */
[----:B------:R-:W-:-:S05]  /*0710*/  VIADDMNMX R3, R4, 0x1, R3, !PT ;  /* 0x0000000104037846 */ /* 0x000fca0007800103 */
[----:B------:R-:W-:Y:S01]  /*0720*/  IMAD.IADD R6, R3, 0x1, -R4 ;  /* 0x0000000103067824 */ /* 0x000fe200078e0a04 */
[----:B------:R-:W-:-:S04]  /*0730*/  IADD3 R3, PT, PT, R11, R2, -R3 ;  /* 0x000000020b037210 */ /* 0x000fc80007ffe803 */
[----:B------:R-:W-:Y:S02]  /*0740*/  ISETP.GT.U32.AND P1, PT, R3, -0x10, PT ;  /* 0xfffffff00300780c */ /* 0x000fe40003f24070 */
[----:B------:R-:W-:-:S04]  /*0750*/  LOP3.LUT R16, R6, 0xf, RZ, 0xc0, !PT ;  /* 0x0000000f06107812 */ /* 0x000fc800078ec0ff */
[----:B------:R-:W-:-:S07]  /*0760*/  ISETP.NE.AND P0, PT, R16, RZ, PT ;  /* 0x000000ff1000720c */ /* 0x000fce0003f05270 */
[----:B------:R-:W-:Y:S06]  /*0770*/  @P1 BRA `(.L_x_19) ;  /* 0x0000000000fc1947 */ /* 0x000fec0003800000 */
[----:B------:R-:W0:Y:S01]  /*0780*/  LDC.64 R2, c[0x0][0x380] ;  /* 0x0000e000ff027b82 */ /* 0x000e220000000a00 */
[----:B------:R-:W1:Y:S01]  /*0790*/  S2R R11, SR_CgaCtaId ;  /* 0x00000000000b7919 */ /* 0x000e620000008800 */
[----:B------:R-:W-:Y:S02]  /*07a0*/  LOP3.LUT R9, R6, 0xfffffff0, RZ, 0xc0, !PT ;  /* 0xfffffff006097812 */ /* 0x000fe400078ec0ff */
[----:B------:R-:W-:-:S03]  /*07b0*/  MOV R8, 0x400 ;  /* 0x0000040000087802 */ /* 0x000fc60000000f00 */
[----:B------:R-:W-:Y:S02]  /*07c0*/  IMAD.MOV R9, RZ, RZ, -R9 ;  /* 0x000000ffff097224 */ /* 0x000fe400078e0a09 */
[----:B0-----:R-:W-:-:S03]  /*07d0*/  IMAD.WIDE.U32 R2, R4, 0x4, R2 ;  /* 0x0000000404027825 */ /* 0x001fc600078e0002 */
[----:B------:R-:W-:Y:S02]  /*07e0*/  IADD3 R2, P1, PT, R2, 0x20, RZ ;  /* 0x0000002002027810 */ /* 0x000fe40007f3e0ff */
[----:B-1----:R-:W-:-:S03]  /*07f0*/  LEA R8, R11, R8, 0x18 ;  /* 0x000000080b087211 */ /* 0x002fc600078ec0ff */
[----:B------:R-:W-:-:S08]  /*0800*/  IMAD.X R3, RZ, RZ, R3, P1 ;  /* 0x000000ffff037224 */ /* 0x000fd000008e0603 */
.L_x_20:
[----:B0-----:R-:W2:Y:S04]  /*0810*/  LDG.E R14, desc[UR8][R2.64+-0x20] ;  /* 0xffffe008020e7981 */ /* 0x001ea8000c1e1900 */
[----:B------:R-:W3:Y:S04]  /*0820*/  LDG.E R18, desc[UR8][R2.64+-0x1c] ;  /* 0xffffe40802127981 */ /* 0x000ee8000c1e1900 */
[----:B------:R-:W4:Y:S04]  /*0830*/  LDG.E R20, desc[UR8][R2.64+-0x18] ;  /* 0xffffe80802147981 */ /* 0x000f28000c1e1900 */
[----:B------:R-:W5:Y:S04]  /*0840*/  LDG.E R22, desc[UR8][R2.64+-0x14] ;  /* 0xffffec0802167981 */ /* 0x000f68000c1e1900 */
        /* <DEDUP_REMOVED lines=11> */
[----:B------:R0:W5:Y:S01]  /*0900*/  LDG.E R13, desc[UR8][R2.64+0x1c] ;  /* 0x00001c08020d7981 */ /* 0x000162000c1e1900 */
[----:B------:R-:W-:-:S02]  /*0910*/  VIADD R9, R9, 0x10 ;  /* 0x0000001009097836 */ /* 0x000fc40000000000 */
[----:B------:R-:W-:-:S03]  /*0920*/  VIADD R4, R4, 0x10 ;  /* 0x0000001004047836 */ /* 0x000fc60000000000 */
[----:B------:R-:W-:Y:S02]  /*0930*/  ISETP.NE.AND P1, PT, R9, RZ, PT ;  /* 0x000000ff0900720c */ /* 0x000fe40003f25270 */
[----:B0-----:R-:W-:-:S05]  /*0940*/  IADD3 R2, P2, PT, R2, 0x40, RZ ;  /* 0x0000004002027810 */ /* 0x001fca0007f5e0ff */
[----:B------:R-:W-:Y:S02]  /*0950*/  IMAD.X R3, RZ, RZ, R3, P2 ;  /* 0x000000ffff037224 */ /* 0x000fe400010e0603 */
[--C-:B--2---:R-:W-:Y:S02]  /*0960*/  IMAD R14, R14, 0x4, R8.reuse ;  /* 0x000000040e0e7824 */ /* 0x104fe400078e0208 */
[----:B---3--:R-:W-:-:S03]  /*0970*/  IMAD R18, R18, 0x4, R8 ;  /* 0x0000000412127824 */ /* 0x008fc600078e0208 */
[----:B------:R0:W-:Y:S01]  /*0980*/  ATOMS.POPC.INC.32 RZ, [R14+URZ] ;  /* 0x000000000eff7f8c */ /* 0x0001e2000d8000ff */
[----:B----4-:R-:W-:-:S03]  /*0990*/  IMAD R20, R20, 0x4, R8 ;  /* 0x0000000414147824 */ /* 0x010fc600078e0208 */
[----:B------:R0:W-:Y:S01]  /*09a0*/  ATOMS.POPC.INC.32 RZ, [R18+URZ] ;  /* 0x0000000012ff7f8c */ /* 0x0001e2000d8000ff */
[----:B-----5:R-:W-:-:S03]  /*09b0*/  IMAD R22, R22, 0x4, R8 ;  /* 0x0000000416167824 */ /* 0x020fc600078e0208 */
[----:B------:R0:W-:Y:S01]  /*09c0*/  ATOMS.POPC.INC.32 RZ, [R20+URZ] ;  /* 0x0000000014ff7f8c */ /* 0x0001e2000d8000ff */
[----:B------:R-:W-:-:S03]  /*09d0*/  IMAD R12, R12, 0x4, R8 ;  /* 0x000000040c0c7824 */ /* 0x000fc600078e0208 */
        /* <DEDUP_REMOVED lines=22> */
[----:B------:R0:W-:Y:S04]  /*0b40*/  ATOMS.POPC.INC.32 RZ, [R15+URZ] ;  /* 0x000000000fff7f8c */ /* 0x0001e8000d8000ff */
[----:B------:R0:W-:Y:S01]  /*0b50*/  ATOMS.POPC.INC.32 RZ, [R13+URZ] ;  /* 0x000000000dff7f8c */ /* 0x0001e2000d8000ff */
[----:B------:R-:W-:Y:S05]  /*0b60*/  @P1 BRA `(.L_x_20) ;  /* 0xfffffffc00281947 */ /* 0x000fea000383ffff */
.L_x_19:
[----:B------:R-:W-:Y:S05]  /*0b70*/  BSYNC.RECONVERGENT B1 ;  /* 0x0000000000017941 */ /* 0x000fea0003800200 */
.L_x_18:
[----:B------:R-:W-:Y:S05]  /*0b80*/  @!P0 BRA `(.L_x_17) ;  /* 0x0000000400388947 */ /* 0x000fea0003800000 */
[----:B------:R-:W-:Y:S01]  /*0b90*/  ISETP.GE.U32.AND P0, PT, R16, 0x8, PT ;  /* 0x000000081000780c */ /* 0x000fe20003f06070 */
[----:B------:R-:W-:Y:S01]  /*0ba0*/  BSSY.RECONVERGENT B1, `(.L_x_21) ;  /* 0x0000022000017945 */ /* 0x000fe20003800200 */
[----:B0-----:R-:W-:-:S04]  /*0bb0*/  LOP3.LUT R17, R6, 0x7, RZ, 0xc0, !PT ;  /* 0x0000000706117812 */ /* 0x001fc800078ec0ff */
[----:B------:R-:W-:-:S07]  /*0bc0*/  ISETP.NE.AND P1, PT, R17, RZ, PT ;  /* 0x000000ff1100720c */ /* 0x000fce0003f25270 */
[----:B------:R-:W-:Y:S06]  /*0bd0*/  @!P0 BRA `(.L_x_22) ;  /* 0x0000000000788947 */ /* 0x000fec0003800000 */
[----:B------:R-:W0:Y:S02]  /*0be0*/  LDC.64 R2, c[0x0][0x380] ;  /* 0x0000e000ff027b82 */ /* 0x000e240000000a00 */
[----:B0-----:R-:W-:-:S05]  /*0bf0*/  IMAD.WIDE.U32 R2, R4, 0x4, R2 ;  /* 0x0000000404027825 */ /* 0x001fca00078e0002 */
[----:B------:R-:W2:Y:S04]  /*0c00*/  LDG.E R8, desc[UR8][R2.64] ;  /* 0x0000000802087981 */ /* 0x000ea8000c1e1900 */
[----:B------:R-:W3:Y:S04]  /*0c10*/  LDG.E R9, desc[UR8][R2.64+0x4] ;  /* 0x0000040802097981 */ /* 0x000ee8000c1e1900 */
[----:B------:R-:W4:Y:S04]  /*0c20*/  LDG.E R10, desc[UR8][R2.64+0x8] ;  /* 0x00000808020a7981 */ /* 0x000f28000c1e1900 */
[----:B------:R-:W5:Y:S04]  /*0c30*/  LDG.E R11, desc[UR8][R2.64+0xc] ;  /* 0x00000c08020b7981 */ /* 0x000f68000c1e1900 */
[----:B------:R-:W5:Y:S04]  /*0c40*/  LDG.E R12, desc[UR8][R2.64+0x10] ;  /* 0x00001008020c7981 */ /* 0x000f68000c1e1900 */
[----:B------:R-:W5:Y:S04]  /*0c50*/  LDG.E R13, desc[UR8][R2.64+0x14] ;  /* 0x00001408020d7981 */ /* 0x000f68000c1e1900 */
[----:B------:R-:W5:Y:S04]  /*0c60*/  LDG.E R14, desc[UR8][R2.64+0x18] ;  /* 0x00001808020e7981 */ /* 0x000f68000c1e1900 */
[----:B------:R-:W5:Y:S01]  /*0c70*/  LDG.E R15, desc[UR8][R2.64+0x1c] ;  /* 0x00001c08020f7981 */ /* 0x000f62000c1e1900 */
[----:B------:R-:W0:Y:S01]  /*0c80*/  S2UR UR5, SR_CgaCtaId ;  /* 0x00000000000579c3 */ /* 0x000e220000008800 */
[----:B------:R-:W-:Y:S01]  /*0c90*/  UMOV UR4, 0x400 ;  /* 0x0000040000047882 */ /* 0x000fe20000000000 */
[----:B------:R-:W-:Y:S01]  /*0ca0*/  VIADD R4, R4, 0x8 ;  /* 0x0000000804047836 */ /* 0x000fe20000000000 */
[----:B0-----:R-:W-:-:S06]  /*0cb0*/  ULEA UR4, UR5, UR4, 0x18 ;  /* 0x0000000405047291 */ /* 0x001fcc000f8ec0ff */
[----:B--2---:R-:W-:Y:S02]  /*0cc0*/  LEA R8, R8, UR4, 0x2 ;  /* 0x0000000408087c11 */ /* 0x004fe4000f8e10ff */
[----:B---3--:R-:W-:-:S03]  /*0cd0*/  LEA R9, R9, UR4, 0x2 ;  /* 0x0000000409097c11 */ /* 0x008fc6000f8e10ff */
[----:B------:R0:W-:Y:S01]  /*0ce0*/  ATOMS.POPC.INC.32 RZ, [R8+URZ] ;  /* 0x0000000008ff7f8c */ /* 0x0001e2000d8000ff */
[----:B----4-:R-:W-:-:S03]  /*0cf0*/  LEA R10, R10, UR4, 0x2 ;  /* 0x000000040a0a7c11 */ /* 0x010fc6000f8e10ff */
[----:B------:R0:W-:Y:S01]  /*0d00*/  ATOMS.POPC.INC.32 RZ, [R9+URZ] ;  /* 0x0000000009ff7f8c */ /* 0x0001e2000d8000ff */
[----:B-----5:R-:W-:-:S03]  /*0d10*/  LEA R11, R11, UR4, 0x2 ;  /* 0x000000040b0b7c11 */ /* 0x020fc6000f8e10ff */
[----:B------:R0:W-:Y:S01]  /*0d20*/  ATOMS.POPC.INC.32 RZ, [R10+URZ] ;  /* 0x000000000aff7f8c */ /* 0x0001e2000d8000ff */
[----:B------:R-:W-:-:S03]  /*0d30*/  LEA R12, R12, UR4, 0x2 ;  /* 0x000000040c0c7c11 */ /* 0x000fc6000f8e10ff */
[----:B------:R0:W-:Y:S01]  /*0d40*/  ATOMS.POPC.INC.32 RZ, [R11+URZ] ;  /* 0x000000000bff7f8c */ /* 0x0001e2000d8000ff */
[----:B------:R-:W-:-:S03]  /*0d50*/  LEA R13, R13, UR4, 0x2 ;  /* 0x000000040d0d7c11 */ /* 0x000fc6000f8e10ff */
[----:B------:R0:W-:Y:S01]  /*0d60*/  ATOMS.POPC.INC.32 RZ, [R12+URZ] ;  /* 0x000000000cff7f8c */ /* 0x0001e2000d8000ff */
[----:B------:R-:W-:-:S03]  /*0d70*/  LEA R14, R14, UR4, 0x2 ;  /* 0x000000040e0e7c11 */ /* 0x000fc6000f8e10ff */
[----:B------:R0:W-:Y:S01]  /*0d80*/  ATOMS.POPC.INC.32 RZ, [R13+URZ] ;  /* 0x000000000dff7f8c */ /* 0x0001e2000d8000ff */
[----:B------:R-:W-:-:S03]  /*0d90*/  LEA R15, R15, UR4, 0x2 ;  /* 0x000000040f0f7c11 */ /* 0x000fc6000f8e10ff */
[----:B------:R0:W-:Y:S04]  /*0da0*/  ATOMS.POPC.INC.32 RZ, [R14+URZ] ;  /* 0x000000000eff7f8c */ /* 0x0001e8000d8000ff */
[----:B------:R0:W-:Y:S02]  /*0db0*/  ATOMS.POPC.INC.32 RZ, [R15+URZ] ;  /* 0x000000000fff7f8c */ /* 0x0001e4000d8000ff */
.L_x_22:
[----:B------:R-:W-:Y:S05]  /*0dc0*/  BSYNC.RECONVERGENT B1 ;  /* 0x0000000000017941 */ /* 0x000fea0003800200 */
.L_x_21:
[----:B------:R-:W-:Y:S05]  /*0dd0*/  @!P1 BRA `(.L_x_17) ;  /* 0x0000000000a49947 */ /* 0x000fea0003800000 */
[----:B------:R-:W-:Y:S01]  /*0de0*/  ISETP.GE.U32.AND P0, PT, R17, 0x4, PT ;  /* 0x000000041100780c */ /* 0x000fe20003f06070 */
[----:B------:R-:W-:Y:S01]  /*0df0*/  BSSY.RECONVERGENT B1, `(.L_x_23) ;  /* 0x0000016000017945 */ /* 0x000fe20003800200 */
[----:B------:R-:W-:-:S04]  /*0e00*/  LOP3.LUT R6, R6, 0x3, RZ, 0xc0, !PT ;  /* 0x0000000306067812 */ /* 0x000fc800078ec0ff */
[----:B------:R-:W-:-:S07]  /*0e10*/  ISETP.NE.AND P1, PT, R6, RZ, PT ;  /* 0x000000ff0600720c */ /* 0x000fce0003f25270 */
[----:B------:R-:W-:Y:S06]  /*0e20*/  @!P0 BRA `(.L_x_24) ;  /* 0x0000000000488947 */ /* 0x000fec0003800000 */
[----:B------:R-:W1:Y:S02]  /*0e30*/  LDC.64 R2, c[0x0][0x380] ;  /* 0x0000e000ff027b82 */ /* 0x000e640000000a00 */
[----:B-1----:R-:W-:-:S05]  /*0e40*/  IMAD.WIDE.U32 R2, R4, 0x4, R2 ;  /* 0x0000000404027825 */ /* 0x002fca00078e0002 */
[----:B0-----:R-:W2:Y:S04]  /*0e50*/  LDG.E R8, desc[UR8][R2.64] ;  /* 0x0000000802087981 */ /* 0x001ea8000c1e1900 */
[----:B------:R-:W3:Y:S04]  /*0e60*/  LDG.E R9, desc[UR8][R2.64+0x4] ;  /* 0x0000040802097981 */ /* 0x000ee8000c1e1900 */
[----:B------:R-:W4:Y:S04]  /*0e70*/  LDG.E R10, desc[UR8][R2.64+0x8] ;  /* 0x00000808020a7981 */ /* 0x000f28000c1e1900 */
        /* <DEDUP_REMOVED lines=11> */
[----:B------:R1:W-:Y:S04]  /*0f30*/  ATOMS.POPC.INC.32 RZ, [R10+URZ] ;  /* 0x000000000aff7f8c */ /* 0x0003e8000d8000ff */
[----:B------:R1:W-:Y:S02]  /*0f40*/  ATOMS.POPC.INC.32 RZ, [R11+URZ] ;  /* 0x000000000bff7f8c */ /* 0x0003e4000d8000ff */
.L_x_24:
[----:B------:R-:W-:Y:S05]  /*0f50*/  BSYNC.RECONVERGENT B1 ;  /* 0x0000000000017941 */ /* 0x000fea0003800200 */
.L_x_23:
[----:B------:R-:W-:Y:S05]  /*0f60*/  @!P1 BRA `(.L_x_17) ;  /* 0x0000000000409947 */ /* 0x000fea0003800000 */
[----:B01----:R-:W0:Y:S01]  /*0f70*/  S2R R9, SR_CgaCtaId ;  /* 0x0000000000097919 */ /* 0x003e220000008800 */
[----:B------:R-:W1:Y:S01]  /*0f80*/  LDC.64 R2, c[0x0][0x380] ;  /* 0x0000e000ff027b82 */ /* 0x000e620000000a00 */
[----:B------:R-:W-:Y:S01]  /*0f90*/  MOV R8, 0x400 ;  /* 0x0000040000087802 */ /* 0x000fe20000000f00 */
[----:B-1----:R-:W-:-:S04]  /*0fa0*/  IMAD.WIDE.U32 R2, R4, 0x4, R2 ;  /* 0x0000000404027825 */ /* 0x002fc800078e0002 */
[----:B------:R-:W-:Y:S01]  /*0fb0*/  IMAD.MOV R4, RZ, RZ, -R6 ;  /* 0x000000ffff047224 */ /* 0x000fe200078e0a06 */
[----:B0-----:R-:W-:Y:S01]  /*0fc0*/  LEA R9, R9, R8, 0x18 ;  /* 0x0000000809097211 */ /* 0x001fe200078ec0ff */
[----:B------:R-:W-:-:S07]  /*0fd0*/  IMAD.MOV.U32 R8, RZ, RZ, R2 ;  /* 0x000000ffff087224 */ /* 0x000fce00078e0002 */
.L_x_25:
[----:B------:R-:W-:-:S06]  /*0fe0*/  IMAD.MOV.U32 R2, RZ, RZ, R8 ;  /* 0x000000ffff027224 */ /* 0x000fcc00078e0008 */
[----:B--2---:R0:W2:Y:S01]  /*0ff0*/  LDG.E R2, desc[UR8][R2.64] ;  /* 0x0000000802027981 */ /* 0x0040a2000c1e1900 */
[----:B------:R-:W-:Y:S01]  /*1000*/  VIADD R4, R4, 0x1 ;  /* 0x0000000104047836 */ /* 0x000fe20000000000 */
[----:B------:R-:W-:-:S04]  /*1010*/  IADD3 R8, P1, PT, R8, 0x4, RZ ;  /* 0x0000000408087810 */ /* 0x000fc80007f3e0ff */
[----:B------:R-:W-:Y:S01]  /*1020*/  ISETP.NE.AND P0, PT, R4, RZ, PT ;  /* 0x000000ff0400720c */ /* 0x000fe20003f05270 */
[----:B0-----:R-:W-:Y:S02]  /*1030*/  IMAD.X R3, RZ, RZ, R3, P1 ;  /* 0x000000ffff037224 */ /* 0x001fe400008e0603 */
[----:B--2---:R-:W-:-:S05]  /*1040*/  IMAD R6, R2, 0x4, R9 ;  /* 0x0000000402067824 */ /* 0x004fca00078e0209 */
[----:B------:R2:W-:Y:S05]  /*1050*/  ATOMS.POPC.INC.32 RZ, [R6+URZ] ;  /* 0x0000000006ff7f8c */ /* 0x0005ea000d8000ff */
[----:B------:R-:W-:Y:S05]  /*1060*/  @P0 BRA `(.L_x_25) ;  /* 0xfffffffc00dc0947 */ /* 0x000fea000383ffff */
.L_x_17:
[----:B------:R-:W-:Y:S05]  /*1070*/  BSYNC.RECONVERGENT B0 ;  /* 0x0000000000007941 */ /* 0x000fea0003800200 */
.L_x_16:
[----:B------:R-:W-:Y:S01]  /*1080*/  BAR.SYNC.DEFER_BLOCKING 0x0 ;  /* 0x0000000000007b1d */ /* 0x000fe20000010000 */
[----:B------:R-:W-:Y:S02]  /*1090*/  IMAD.MOV.U32 R2, RZ, RZ, 0x2004 ;  /* 0x00002004ff027424 */ /* 0x000fe400078e00ff */
[C---:B------:R-:W-:Y:S02]  /*10a0*/  IMAD R4, R5.reuse, 0x2004, R0 ;  /* 0x0000200405047824 */ /* 0x040fe400078e0200 */
[----:B------:R-:W-:Y:S02]  /*10b0*/  IMAD R5, R5, R2, 0x2004 ;  /* 0x0000200405057424 */ /* 0x000fe400078e0202 */
[----:B------:R-:W-:-:S05]  /*10c0*/  IMAD.IADD R2, R7, 0x1, R4 ;  /* 0x0000000107027824 */ /* 0x000fca00078e0204 */
[----:B------:R-:W-:-:S13]  /*10d0*/  ISETP.GT.AND P0, PT, R2, R5, PT ;  /* 0x000000050200720c */ /* 0x000fda0003f04270 */
[----:B------:R-:W-:Y:S05]  /*10e0*/  @P0 EXIT ;  /* 0x000000000000094d */ /* 0x000fea0003800000 */
[----:B------:R-:W3:Y:S01]  /*10f0*/  S2UR UR5, SR_CgaCtaId ;  /* 0x00000000000579c3 */ /* 0x000ee20000008800 */
[----:B--2---:R-:W-:Y:S01]  /*1100*/  IMAD.SHL.U32 R6, R7, 0x4, RZ ;  /* 0x0000000407067824 */ /* 0x004fe200078e00ff */
[----:B------:R-:W-:Y:S01]  /*1110*/  UMOV UR4, 0x400 ;  /* 0x0000040000047882 */ /* 0x000fe20000000000 */
[----:B------:R-:W-:-:S03]  /*1120*/  PLOP3.LUT P0, PT, PT, PT, PT, 0x80, 0x8 ;  /* 0x000000000008781c */ /* 0x000fc60003f0f070 */
[----:B------:R-:W-:Y:S02]  /*1130*/  ISETP.GT.U32.AND P1, PT, R6, RZ, PT ;  /* 0x000000ff0600720c */ /* 0x000fe40003f24070 */
[----:B------:R-:W2:Y:S02]  /*1140*/  LDC.64 R2, c[0x0][0x388] ;  /* 0x0000e200ff027b82 */ /* 0x000ea40000000a00 */
[----:B------:R-:W-:Y:S01]  /*1150*/  ISETP.GT.U32.AND.EX P1, PT, RZ, RZ, PT, P1 ;  /* 0x000000ffff00720c */ /* 0x000fe20003f24110 */
[----:B---3--:R-:W-:-:S03]  /*1160*/  ULEA UR6, UR5, UR4, 0x18 ;  /* 0x0000000405067291 */ /* 0x008fc6000f8ec0ff */
[----:B------:R-:W-:Y:S01]  /*1170*/  UMOV UR4, URZ ;  /* 0x000000ff00047c82 */ /* 0x000fe20008000000 */
[----:B------:R-:W-:Y:S02]  /*1180*/  UMOV UR5, URZ ;  /* 0x000000ff00057c82 */ /* 0x000fe40008000000 */
[----:B------:R-:W-:Y:S01]  /*1190*/  LEA R0, R0, UR6, 0x2 ;  /* 0x0000000600007c11 */ /* 0x000fe2000f8e10ff */
[----:B--2---:R-:W-:-:S05]  /*11a0*/  IMAD.WIDE.U32 R2, R4, 0x4, R2 ;  /* 0x0000000404027825 */ /* 0x004fca00078e0002 */
[----:B------:R-:W-:Y:S05]  /*11b0*/  @P1 BRA `(.L_x_26) ;  /* 0x0000000000201947 */ /* 0x000fea0003800000 */
[----:B------:R2:W3:Y:S01]  /*11c0*/  LDS.U8 R7, [R0] ;  /* 0x0000000000077984 */ /* 0x0004e20000000000 */
[----:B------:R-:W-:Y:S01]  /*11d0*/  IADD3 R4, P0, PT, R2, UR4, RZ ;  /* 0x0000000402047c10 */ /* 0x000fe2000ff1e0ff */
[----:B------:R-:W-:-:S03]  /*11e0*/  UMOV UR4, 0x1 ;  /* 0x0000000100047882 */ /* 0x000fc60000000000 */
[----:B------:R-:W-:Y:S01]  /*11f0*/  IADD3.X R5, PT, PT, R3, UR5, RZ, P0, !PT ;  /* 0x0000000503057c10 */ /* 0x000fe200087fe4ff */
[----:B------:R-:W-:Y:S01]  /*1200*/  UMOV UR5, URZ ;  /* 0x000000ff00057c82 */ /* 0x000fe20008000000 */
[----:B------:R-:W-:Y:S01]  /*1210*/  PLOP3.LUT P0, PT, PT, PT, PT, 0x8, 0x80 ;  /* 0x000000000080781c */ /* 0x000fe20003f0e170 */
[----:B--2---:R-:W-:Y:S02]  /*1220*/  VIADD R0, R0, 0x1 ;  /* 0x0000000100007836 */ /* 0x004fe40000000000 */
[----:B---3--:R2:W-:Y:S10]  /*1230*/  STG.E.U8 desc[UR8][R4.64], R7 ;  /* 0x0000000704007986 */ /* 0x0085f4000c101108 */
.L_x_26:
[C---:B--2---:R-:W-:Y:S02]  /*1240*/  IADD3 R4, P3, PT, R6.reuse, -UR4, RZ ;  /* 0x8000000406047c10 */ /* 0x044fe4000ff7e0ff */
[----:B------:R-:W-:Y:S02]  /*1250*/  ISETP.GT.U32.AND P2, PT, R6, UR4, PT ;  /* 0x0000000406007c0c */ /* 0x000fe4000bf44070 */
[----:B------:R-:W-:Y:S01]  /*1260*/  ISETP.LE.U32.AND P1, PT, R4, 0x3, PT ;  /* 0x000000030400780c */ /* 0x000fe20003f23070 */
[----:B------:R-:W-:Y:S01]  /*1270*/  IMAD.X R4, RZ, RZ, ~UR5, P3 ;  /* 0x80000005ff047e24 */ /* 0x000fe200098e06ff */
[----:B------:R-:W-:-:S04]  /*1280*/  ISETP.GT.U32.AND.EX P2, PT, RZ, UR5, PT, P2 ;  /* 0x00000005ff007c0c */ /* 0x000fc8000bf44120 */
[----:B------:R-:W-:-:S13]  /*1290*/  ISETP.LE.U32.OR.EX P1, PT, R4, RZ, !P2, P1 ;  /* 0x000000ff0400720c */ /* 0x000fda0005723510 */
[----:B------:R-:W-:Y:S05]  /*12a0*/  @P1 BRA `(.L_x_27) ;  /* 0x0000000000501947 */ /* 0x000fea0003800000 */
[----:B01----:R-:W-:Y:S02]  /*12b0*/  IADD3 R10, P1, PT, R6, -0x3, RZ ;  /* 0xfffffffd060a7810 */ /* 0x003fe40007f3e0ff */
[----:B------:R-:W-:-:S03]  /*12c0*/  PLOP3.LUT P0, PT, PT, PT, PT, 0x8, 0x80 ;  /* 0x000000000080781c */ /* 0x000fc60003f0e170 */
[----:B------:R-:W-:-:S10]  /*12d0*/  IMAD.X R8, RZ, RZ, -0x1, P1 ;  /* 0xffffffffff087424 */ /* 0x000fd400008e06ff */
.L_x_28:
[----:B---3--:R-:W0:Y:S01]  /*12e0*/  LDS.U8 R7, [R0] ;  /* 0x0000000000077984 */ /* 0x008e220000000000 */
[----:B------:R-:W-:Y:S01]  /*12f0*/  IADD3 R4, P1, PT, R2, UR4, RZ ;  /* 0x0000000402047c10 */ /* 0x000fe2000ff3e0ff */
[----:B------:R-:W-:Y:S02]  /*1300*/  UIADD3 UR4, UP0, UPT, UR4, 0x4, URZ ;  /* 0x0000000404047890 */ /* 0x000fe4000ff1e0ff */
[----:B------:R-:W1:Y:S01]  /*1310*/  LDS.U8 R9, [R0+0x1] ;  /* 0x0000010000097984 */ /* 0x000e620000000000 */
[----:B------:R-:W-:Y:S01]  /*1320*/  IADD3.X R5, PT, PT, R3, UR5, RZ, P1, !PT ;  /* 0x0000000503057c10 */ /* 0x000fe20008ffe4ff */
[----:B------:R-:W-:Y:S02]  /*1330*/  UIADD3.X UR5, UPT, UPT, URZ, UR5, URZ, UP0, !UPT ;  /* 0x00000005ff057290 */ /* 0x000fe400087fe4ff */
[----:B------:R-:W2:Y:S01]  /*1340*/  LDS.U8 R11, [R0+0x2] ;  /* 0x00000200000b7984 */ /* 0x000ea20000000000 */
[----:B------:R-:W-:-:S03]  /*1350*/  ISETP.LE.U32.AND P1, PT, R10, UR4, PT ;  /* 0x000000040a007c0c */ /* 0x000fc6000bf23070 */
[----:B------:R3:W4:Y:S01]  /*1360*/  LDS.U8 R13, [R0+0x3] ;  /* 0x00000300000d7984 */ /* 0x0007220000000000 */
[----:B------:R-:W-:-:S05]  /*1370*/  IMAD.U32 R15, RZ, RZ, UR5 ;  /* 0x00000005ff0f7e24 */ /* 0x000fca000f8e00ff */
[----:B------:R-:W-:Y:S01]  /*1380*/  ISETP.GE.U32.AND.EX P1, PT, R15, R8, PT, P1 ;  /* 0x000000080f00720c */ /* 0x000fe20003f26110 */
[----:B---3--:R-:W-:Y:S01]  /*1390*/  VIADD R0, R0, 0x4 ;  /* 0x0000000400007836 */ /* 0x008fe20000000000 */
[----:B0-----:R3:W-:Y:S04]  /*13a0*/  STG.E.U8 desc[UR8][R4.64], R7 ;  /* 0x0000000704007986 */ /* 0x0017e8000c101108 */
[----:B-1----:R3:W-:Y:S04]  /*13b0*/  STG.E.U8 desc[UR8][R4.64+0x1], R9 ;  /* 0x0000010904007986 */ /* 0x0027e8000c101108 */
[----:B--2---:R3:W-:Y:S04]  /*13c0*/  STG.E.U8 desc[UR8][R4.64+0x2], R11 ;  /* 0x0000020b04007986 */ /* 0x0047e8000c101108 */
[----:B----4-:R3:W-:Y:S01]  /*13d0*/  STG.E.U8 desc[UR8][R4.64+0x3], R13 ;  /* 0x0000030d04007986 */ /* 0x0107e2000c101108 */
[----:B------:R-:W-:Y:S05]  /*13e0*/  @!P1 BRA `(.L_x_28) ;  /* 0xfffffffc00bc9947 */ /* 0x000fea000383ffff */
.L_x_27:
[C---:B---3--:R-:W-:Y:S02]  /*13f0*/  IADD3 R4, P3, PT, R6.reuse, -UR4, RZ ;  /* 0x8000000406047c10 */ /* 0x048fe4000ff7e0ff */
[----:B------:R-:W-:Y:S02]  /*1400*/  ISETP.GT.U32.AND P2, PT, R6, UR4, PT ;  /* 0x0000000406007c0c */ /* 0x000fe4000bf44070 */
[----:B------:R-:W-:Y:S01]  /*1410*/  ISETP.LE.U32.AND P1, PT, R4, 0x1, PT ;  /* 0x000000010400780c */ /* 0x000fe20003f23070 */
[----:B------:R-:W-:Y:S01]  /*1420*/  IMAD.X R4, RZ, RZ, ~UR5, P3 ;  /* 0x80000005ff047e24 */ /* 0x000fe200098e06ff */
[----:B------:R-:W-:-:S04]  /*1430*/  ISETP.GT.U32.AND.EX P2, PT, RZ, UR5, PT, P2 ;  /* 0x00000005ff007c0c */ /* 0x000fc8000bf44120 */
[----:B------:R-:W-:-:S13]  /*1440*/  ISETP.LE.U32.OR.EX P1, PT, R4, RZ, !P2, P1 ;  /* 0x000000ff0400720c */ /* 0x000fda0005723510 */
[----:B------:R-:W-:Y:S05]  /*1450*/  @P1 BRA `(.L_x_29) ;  /* 0x0000000000281947 */ /* 0x000fea0003800000 */
[----:B------:R-:W2:Y:S01]  /*1460*/  LDS.U8 R7, [R0] ;  /* 0x0000000000077984 */ /* 0x000ea20000000000 */
[----:B------:R-:W-:Y:S01]  /*1470*/  IADD3 R4, P0, PT, R2, UR4, RZ ;  /* 0x0000000402047c10 */ /* 0x000fe2000ff1e0ff */
[----:B------:R-:W-:Y:S02]  /*1480*/  UIADD3 UR4, UP0, UPT, UR4, 0x2, URZ ;  /* 0x0000000204047890 */ /* 0x000fe4000ff1e0ff */
[----:B01----:R0:W1:Y:S01]  /*1490*/  LDS.U8 R9, [R0+0x1] ;  /* 0x0000010000097984 */ /* 0x0030620000000000 */
[----:B------:R-:W-:Y:S01]  /*14a0*/  IADD3.X R5, PT, PT, R3, UR5, RZ, P0, !PT ;  /* 0x0000000503057c10 */ /* 0x000fe200087fe4ff */
[----:B------:R-:W-:Y:S01]  /*14b0*/  UIADD3.X UR5, UPT, UPT, URZ, UR5, URZ, UP0, !UPT ;  /* 0x00000005ff057290 */ /* 0x000fe200087fe4ff */
[----:B------:R-:W-:Y:S01]  /*14c0*/  PLOP3.LUT P0, PT, PT, PT, PT, 0x8, 0x80 ;  /* 0x000000000080781c */ /* 0x000fe20003f0e170 */
[----:B0-----:R-:W-:Y:S02]  /*14d0*/  VIADD R0, R0, 0x2 ;  /* 0x0000000200007836 */ /* 0x001fe40000000000 */
[----:B--2---:R2:W-:Y:S04]  /*14e0*/  STG.E.U8 desc[UR8][R4.64], R7 ;  /* 0x0000000704007986 */ /* 0x0045e8000c101108 */
[----:B-1----:R2:W-:Y:S06]  /*14f0*/  STG.E.U8 desc[UR8][R4.64+0x1], R9 ;  /* 0x0000010904007986 */ /* 0x0025ec000c101108 */
.L_x_29:
[----:B--2---:R-:W-:Y:S01]  /*1500*/  IMAD.U32 R4, RZ, RZ, UR5 ;  /* 0x00000005ff047e24 */ /* 0x004fe2000f8e00ff */
[----:B------:R-:W-:-:S04]  /*1510*/  ISETP.GT.U32.AND P1, PT, R6, UR4, PT ;  /* 0x0000000406007c0c */ /* 0x000fc8000bf24070 */
[----:B------:R-:W-:-:S13]  /*1520*/  ISETP.LT.U32.OR.EX P0, PT, R4, RZ, P0, P1 ;  /* 0x000000ff0400720c */ /* 0x000fda0000701510 */
[----:B------:R-:W-:Y:S05]  /*1530*/  @!P0 EXIT ;  /* 0x000000000000894d */ /* 0x000fea0003800000 */
[----:B------:R-:W2:Y:S01]  /*1540*/  LDS.U8 R5, [R0] ;  /* 0x0000000000057984 */ /* 0x000ea20000000000 */
[----:B------:R-:W-:-:S04]  /*1550*/  IADD3 R2, P0, PT, R2, UR4, RZ ;  /* 0x0000000402027c10 */ /* 0x000fc8000ff1e0ff */
[----:B------:R-:W-:-:S05]  /*1560*/  IADD3.X R3, PT, PT, R3, UR5, RZ, P0, !PT ;  /* 0x0000000503037c10 */ /* 0x000fca00087fe4ff */
[----:B--2---:R-:W-:Y:S01]  /*1570*/  STG.E.U8 desc[UR8][R2.64], R5 ;  /* 0x0000000502007986 */ /* 0x004fe2000c101108 */
[----:B------:R-:W-:Y:S05]  /*1580*/  EXIT ;  /* 0x000000000000794d */ /* 0x000fea0003800000 */
        .weak           $__internal_0_$__cuda_sm20_div_u16
        .type           $__internal_0_$__cuda_sm20_div_u16,@function
        .size           $__internal_0_$__cuda_sm20_div_u16,(.L_x_31 - $__internal_0_$__cuda_sm20_div_u16)
$__internal_0_$__cuda_sm20_div_u16:
[----:B------:R-:W0:Y:S01]  /*1590*/  I2F.U16 R0, UR4 ;  /* 0x0000000400007d06 */ /* 0x000e220008101000 */
[----:B------:R-:W-:Y:S02]  /*15a0*/  IMAD.MOV.U32 R3, RZ, RZ, 0x4b800000 ;  /* 0x4b800000ff037424 */ /* 0x000fe400078e00ff */
[----:B------:R-:W-:Y:S01]  /*15b0*/  IMAD.MOV.U32 R7, RZ, RZ, 0x0 ;  /* 0x00000000ff077424 */ /* 0x000fe200078e00ff */
[C---:B0-----:R-:W-:Y:S02]  /*15c0*/  FSETP.GEU.AND P1, PT, |R0|.reuse, 1.175494350822287508e-38, PT ;  /* 0x008000000000780b */ /* 0x041fe40003f2e200 */
[----:B------:R-:W-:Y:S02]  /*15d0*/  FSETP.GT.AND P0, PT, |R0|, 8.50705917302346158658e+37, PT ;  /* 0x7e8000000000780b */ /* 0x000fe40003f04200 */
[----:B------:R-:W-:-:S04]  /*15e0*/  FSEL R3, R3, 1, !P1 ;  /* 0x3f80000003037808 */ /* 0x000fc80004800000 */
[----:B------:R-:W-:Y:S02]  /*15f0*/  FSEL R3, R3, 0.25, !P0 ;  /* 0x3e80000003037808 */ /* 0x000fe40004000000 */
[----:B------:R-:W-:-:S03]  /*1600*/  ISETP.NE.U32.AND P0, PT, RZ, UR4, PT ;  /* 0x00000004ff007c0c */ /* 0x000fc6000bf05070 */
[----:B------:R-:W-:Y:S01]  /*1610*/  FMUL R4, R0, R3 ;  /* 0x0000000300047220 */ /* 0x000fe20000400000 */
[----:B------:R-:W-:-:S05]  /*1620*/  I2FP.F32.U32.RZ R0, 0x2004 ;  /* 0x0000200400007845 */ /* 0x000fca000020d000 */
[----:B------:R-:W0:Y:S02]  /*1630*/  MUFU.RCP R4, R4 ;  /* 0x0000000400047308 */ /* 0x000e240000001000 */
[----:B0-----:R-:W-:-:S04]  /*1640*/  FMUL R3, R3, R4 ;  /* 0x0000000403037220 */ /* 0x001fc80000400000 */
[----:B------:R-:W-:-:S04]  /*1650*/  VIADD R3, R3, 0x2 ;  /* 0x0000000203037836 */ /* 0x000fc80000000000 */
[----:B------:R-:W-:-:S06]  /*1660*/  FMUL.RZ R0, R0, R3 ;  /* 0x0000000300007220 */ /* 0x000fcc000040c000 */
[----:B------:R-:W0:Y:S02]  /*1670*/  F2I.U32.TRUNC.NTZ R0, R0 ;  /* 0x0000000000007305 */ /* 0x000e24000020f000 */
[----:B0-----:R-:W-:Y:S01]  /*1680*/  LOP3.LUT R3, R0, 0xffff, RZ, 0xc0, !PT ;  /* 0x0000ffff00037812 */ /* 0x001fe200078ec0ff */
[----:B------:R-:W-:Y:S01]  /*1690*/  @!P0 IMAD.MOV.U32 R3, RZ, RZ, -0x1 ;  /* 0xffffffffff038424 */ /* 0x000fe200078e00ff */
[----:B------:R-:W-:Y:S06]  /*16a0*/  RET.REL.NODEC R6 `(_Z5countPiS_i) ;  /* 0xffffffe806547950 */ /* 0x000fec0003c3ffff */
.L_x_30:
        /* <DEDUP_REMOVED lines=13> */
.L_x_31:


//--------------------- .nv.shared.reserved.0     --------------------------
	.section	.nv.shared.reserved.0,"aw",@nobits
	.weak		__nv_reservedSMEM_offset_0_alias
	.size		__nv_reservedSMEM_offset_0_alias, 0, 64
	.other		__nv_reservedSMEM_offset_0_alias,@"STO_CUDA_RESERVED_SHARED STV_DEFAULT"
__nv_reservedSMEM_offset_0_alias:
	.zero		0
	.zero		64


//--------------------- .nv.shared._Z5countPiS_i  --------------------------
	.section	.nv.shared._Z5countPiS_i,"aw",@nobits
	.sectionflags	@""
	.align	4
.nv.shared._Z5countPiS_i:
	.zero		33808


//--------------------- .nv.constant0._Z5mergePi  --------------------------
	.section	.nv.constant0._Z5mergePi,"a",@progbits
	.sectionflags	@""
	.align	4
.nv.constant0._Z5mergePi:
	.zero		904


//--------------------- .nv.constant0._Z5countPiS_i --------------------------
	.section	.nv.constant0._Z5countPiS_i,"a",@progbits
	.sectionflags	@""
	.align	4
.nv.constant0._Z5countPiS_i:
	.zero		916


//--------------------- SYMBOLS --------------------------

	.type		.nv.reservedSmem.offset0,@object
	.size		.nv.reservedSmem.offset0,0x4
	.type		.nv.reservedSmem.cap,@object
	.size		.nv.reservedSmem.cap,0x4
